//
// Generated by NVIDIA NVVM Compiler
//
// Compiler Build ID: CL-36424714
// Cuda compilation tools, release 13.0, V13.0.88
// Based on NVVM 20.0.0
//

.version 9.0
.target sm_100
.address_size 64

	// .globl	_Z11kernel_rowsPKfS0_Pfiii

.visible .entry _Z11kernel_rowsPKfS0_Pfiii(
	.param .u64 .ptr .align 1 _Z11kernel_rowsPKfS0_Pfiii_param_0,
	.param .u64 .ptr .align 1 _Z11kernel_rowsPKfS0_Pfiii_param_1,
	.param .u64 .ptr .align 1 _Z11kernel_rowsPKfS0_Pfiii_param_2,
	.param .u32 _Z11kernel_rowsPKfS0_Pfiii_param_3,
	.param .u32 _Z11kernel_rowsPKfS0_Pfiii_param_4,
	.param .u32 _Z11kernel_rowsPKfS0_Pfiii_param_5
)
{
	.reg .pred 	%p<52>;
	.reg .b32 	%r<71>;
	.reg .b32 	%f<87>;
	.reg .b64 	%rd<25>;

	ld.param.u64 	%rd10, [_Z11kernel_rowsPKfS0_Pfiii_param_0];
	ld.param.u64 	%rd11, [_Z11kernel_rowsPKfS0_Pfiii_param_1];
	ld.param.u64 	%rd9, [_Z11kernel_rowsPKfS0_Pfiii_param_2];
	ld.param.u32 	%r30, [_Z11kernel_rowsPKfS0_Pfiii_param_3];
	ld.param.u32 	%r31, [_Z11kernel_rowsPKfS0_Pfiii_param_5];
	cvta.to.global.u64 	%rd1, %rd10;
	cvta.to.global.u64 	%rd2, %rd11;
	mov.u32 	%r32, %tid.x;
	mov.u32 	%r33, %ntid.x;
	mov.u32 	%r34, %ctaid.x;
	mad.lo.s32 	%r1, %r33, %r34, %r32;
	mov.u32 	%r35, %tid.y;
	mov.u32 	%r36, %ntid.y;
	mov.u32 	%r37, %ctaid.y;
	mad.lo.s32 	%r2, %r36, %r37, %r35;
	mov.u32 	%r38, %nctaid.x;
	mul.lo.s32 	%r39, %r38, %r33;
	mul.lo.s32 	%r3, %r39, %r2;
	setp.lt.s32 	%p1, %r31, 0;
	mov.f32 	%f82, 0f00000000;
	@%p1 bra 	$L__BB0_39;
	neg.s32 	%r69, %r31;
	mul.lo.s32 	%r5, %r30, %r2;
	setp.lt.u32 	%p2, %r31, 4;
	mov.f32 	%f82, 0f00000000;
	@%p2 bra 	$L__BB0_21;
	shl.b32 	%r65, %r31, 1;
	sub.s32 	%r67, 3, %r31;
	and.b32  	%r40, %r65, -8;
	neg.s32 	%r66, %r40;
	sub.s32 	%r64, %r1, %r31;
	add.s32 	%r41, %r1, %r5;
	sub.s32 	%r63, %r41, %r31;
	mov.f32 	%f82, 0f00000000;
$L__BB0_3:
	.pragma "nounroll";
	setp.lt.s32 	%p3, %r64, 0;
	setp.ge.s32 	%p4, %r64, %r30;
	mul.wide.s32 	%rd12, %r63, 4;
	add.s64 	%rd3, %rd2, %rd12;
	mul.wide.s32 	%rd13, %r65, 4;
	add.s64 	%rd4, %rd1, %rd13;
	or.pred  	%p5, %p3, %p4;
	@%p5 bra 	$L__BB0_5;
	ld.global.f32 	%f38, [%rd3];
	ld.global.f32 	%f39, [%rd4];
	fma.rn.f32 	%f82, %f38, %f39, %f82;
$L__BB0_5:
	add.s32 	%r42, %r64, 1;
	setp.lt.s32 	%p6, %r42, 0;
	setp.ge.s32 	%p7, %r42, %r30;
	or.pred  	%p8, %p6, %p7;
	@%p8 bra 	$L__BB0_7;
	ld.global.f32 	%f40, [%rd3+4];
	ld.global.f32 	%f41, [%rd4+-4];
	fma.rn.f32 	%f82, %f40, %f41, %f82;
$L__BB0_7:
	add.s32 	%r43, %r64, 2;
	setp.lt.s32 	%p9, %r43, 0;
	setp.ge.s32 	%p10, %r43, %r30;
	or.pred  	%p11, %p9, %p10;
	@%p11 bra 	$L__BB0_9;
	ld.global.f32 	%f42, [%rd3+8];
	ld.global.f32 	%f43, [%rd4+-8];
	fma.rn.f32 	%f82, %f42, %f43, %f82;
$L__BB0_9:
	add.s32 	%r44, %r64, 3;
	setp.lt.s32 	%p12, %r44, 0;
	setp.ge.s32 	%p13, %r44, %r30;
	or.pred  	%p14, %p12, %p13;
	@%p14 bra 	$L__BB0_11;
	ld.global.f32 	%f44, [%rd3+12];
	ld.global.f32 	%f45, [%rd4+-12];
	fma.rn.f32 	%f82, %f44, %f45, %f82;
$L__BB0_11:
	add.s32 	%r45, %r64, 4;
	setp.lt.s32 	%p15, %r45, 0;
	setp.ge.s32 	%p16, %r45, %r30;
	or.pred  	%p17, %p15, %p16;
	@%p17 bra 	$L__BB0_13;
	ld.global.f32 	%f46, [%rd3+16];
	ld.global.f32 	%f47, [%rd4+-16];
	fma.rn.f32 	%f82, %f46, %f47, %f82;
$L__BB0_13:
	add.s32 	%r46, %r64, 5;
	setp.lt.s32 	%p18, %r46, 0;
	setp.ge.s32 	%p19, %r46, %r30;
	or.pred  	%p20, %p18, %p19;
	@%p20 bra 	$L__BB0_15;
	ld.global.f32 	%f48, [%rd3+20];
	ld.global.f32 	%f49, [%rd4+-20];
	fma.rn.f32 	%f82, %f48, %f49, %f82;
$L__BB0_15:
	add.s32 	%r47, %r64, 6;
	setp.lt.s32 	%p21, %r47, 0;
	setp.ge.s32 	%p22, %r47, %r30;
	or.pred  	%p23, %p21, %p22;
	@%p23 bra 	$L__BB0_17;
	ld.global.f32 	%f50, [%rd3+24];
	ld.global.f32 	%f51, [%rd4+-24];
	fma.rn.f32 	%f82, %f50, %f51, %f82;
$L__BB0_17:
	add.s32 	%r48, %r64, 7;
	setp.lt.s32 	%p24, %r48, 0;
	setp.ge.s32 	%p25, %r48, %r30;
	or.pred  	%p26, %p24, %p25;
	@%p26 bra 	$L__BB0_19;
	ld.global.f32 	%f52, [%rd3+28];
	ld.global.f32 	%f53, [%rd4+-28];
	fma.rn.f32 	%f82, %f52, %f53, %f82;
$L__BB0_19:
	add.s32 	%r67, %r67, 8;
	add.s32 	%r66, %r66, 8;
	add.s32 	%r65, %r65, -8;
	add.s32 	%r64, %r64, 8;
	add.s32 	%r63, %r63, 8;
	setp.ne.s32 	%p27, %r66, 0;
	@%p27 bra 	$L__BB0_3;
	add.s32 	%r69, %r67, -3;
$L__BB0_21:
	shl.b32 	%r49, %r31, 1;
	and.b32  	%r50, %r49, 6;
	setp.lt.u32 	%p28, %r50, 3;
	@%p28 bra 	$L__BB0_31;
	add.s32 	%r23, %r69, %r1;
	setp.lt.s32 	%p29, %r23, 0;
	setp.ge.s32 	%p30, %r23, %r30;
	add.s32 	%r51, %r23, %r5;
	mul.wide.s32 	%rd14, %r51, 4;
	add.s64 	%rd5, %rd2, %rd14;
	sub.s32 	%r52, %r31, %r69;
	mul.wide.s32 	%rd15, %r52, 4;
	add.s64 	%rd6, %rd1, %rd15;
	or.pred  	%p31, %p29, %p30;
	@%p31 bra 	$L__BB0_24;
	ld.global.f32 	%f54, [%rd5];
	ld.global.f32 	%f55, [%rd6];
	fma.rn.f32 	%f82, %f54, %f55, %f82;
$L__BB0_24:
	add.s32 	%r53, %r23, 1;
	setp.lt.s32 	%p32, %r53, 0;
	setp.ge.s32 	%p33, %r53, %r30;
	or.pred  	%p34, %p32, %p33;
	@%p34 bra 	$L__BB0_26;
	ld.global.f32 	%f56, [%rd5+4];
	ld.global.f32 	%f57, [%rd6+-4];
	fma.rn.f32 	%f82, %f56, %f57, %f82;
$L__BB0_26:
	add.s32 	%r54, %r23, 2;
	setp.lt.s32 	%p35, %r54, 0;
	setp.ge.s32 	%p36, %r54, %r30;
	or.pred  	%p37, %p35, %p36;
	@%p37 bra 	$L__BB0_28;
	ld.global.f32 	%f58, [%rd5+8];
	ld.global.f32 	%f59, [%rd6+-8];
	fma.rn.f32 	%f82, %f58, %f59, %f82;
$L__BB0_28:
	add.s32 	%r55, %r23, 3;
	setp.lt.s32 	%p38, %r55, 0;
	setp.ge.s32 	%p39, %r55, %r30;
	or.pred  	%p40, %p38, %p39;
	@%p40 bra 	$L__BB0_30;
	ld.global.f32 	%f60, [%rd5+12];
	ld.global.f32 	%f61, [%rd6+-12];
	fma.rn.f32 	%f82, %f60, %f61, %f82;
$L__BB0_30:
	add.s32 	%r69, %r69, 4;
$L__BB0_31:
	and.b32  	%r56, %r31, 1;
	setp.eq.b32 	%p41, %r56, 1;
	not.pred 	%p42, %p41;
	@%p42 bra 	$L__BB0_37;
	add.s32 	%r26, %r69, %r1;
	setp.lt.s32 	%p43, %r26, 0;
	setp.ge.s32 	%p44, %r26, %r30;
	add.s32 	%r57, %r26, %r5;
	mul.wide.s32 	%rd16, %r57, 4;
	add.s64 	%rd7, %rd2, %rd16;
	sub.s32 	%r58, %r31, %r69;
	mul.wide.s32 	%rd17, %r58, 4;
	add.s64 	%rd8, %rd1, %rd17;
	or.pred  	%p45, %p43, %p44;
	@%p45 bra 	$L__BB0_34;
	ld.global.f32 	%f62, [%rd7];
	ld.global.f32 	%f63, [%rd8];
	fma.rn.f32 	%f82, %f62, %f63, %f82;
$L__BB0_34:
	add.s32 	%r59, %r26, 1;
	setp.lt.s32 	%p46, %r59, 0;
	setp.ge.s32 	%p47, %r59, %r30;
	or.pred  	%p48, %p46, %p47;
	@%p48 bra 	$L__BB0_36;
	ld.global.f32 	%f64, [%rd7+4];
	ld.global.f32 	%f65, [%rd8+-4];
	fma.rn.f32 	%f82, %f64, %f65, %f82;
$L__BB0_36:
	add.s32 	%r69, %r69, 2;
$L__BB0_37:
	add.s32 	%r29, %r69, %r1;
	setp.lt.s32 	%p49, %r29, 0;
	setp.ge.s32 	%p50, %r29, %r30;
	or.pred  	%p51, %p49, %p50;
	@%p51 bra 	$L__BB0_39;
	add.s32 	%r60, %r29, %r5;
	mul.wide.s32 	%rd18, %r60, 4;
	add.s64 	%rd19, %rd2, %rd18;
	ld.global.f32 	%f66, [%rd19];
	sub.s32 	%r61, %r31, %r69;
	mul.wide.s32 	%rd20, %r61, 4;
	add.s64 	%rd21, %rd1, %rd20;
	ld.global.f32 	%f67, [%rd21];
	fma.rn.f32 	%f82, %f66, %f67, %f82;
$L__BB0_39:
	cvta.to.global.u64 	%rd22, %rd9;
	add.s32 	%r62, %r3, %r1;
	mul.wide.s32 	%rd23, %r62, 4;
	add.s64 	%rd24, %rd22, %rd23;
	st.global.f32 	[%rd24], %f82;
	ret;

}
	// .globl	_Z14kernel_columnsPKfS0_Pfiii
.visible .entry _Z14kernel_columnsPKfS0_Pfiii(
	.param .u64 .ptr .align 1 _Z14kernel_columnsPKfS0_Pfiii_param_0,
	.param .u64 .ptr .align 1 _Z14kernel_columnsPKfS0_Pfiii_param_1,
	.param .u64 .ptr .align 1 _Z14kernel_columnsPKfS0_Pfiii_param_2,
	.param .u32 _Z14kernel_columnsPKfS0_Pfiii_param_3,
	.param .u32 _Z14kernel_columnsPKfS0_Pfiii_param_4,
	.param .u32 _Z14kernel_columnsPKfS0_Pfiii_param_5
)
{
	.reg .pred 	%p<52>;
	.reg .b32 	%r<111>;
	.reg .b32 	%f<87>;
	.reg .b64 	%rd<47>;

	ld.param.u64 	%rd7, [_Z14kernel_columnsPKfS0_Pfiii_param_0];
	ld.param.u64 	%rd8, [_Z14kernel_columnsPKfS0_Pfiii_param_1];
	ld.param.u64 	%rd6, [_Z14kernel_columnsPKfS0_Pfiii_param_2];
	ld.param.u32 	%r55, [_Z14kernel_columnsPKfS0_Pfiii_param_3];
	ld.param.u32 	%r56, [_Z14kernel_columnsPKfS0_Pfiii_param_4];
	ld.param.u32 	%r57, [_Z14kernel_columnsPKfS0_Pfiii_param_5];
	cvta.to.global.u64 	%rd1, %rd7;
	cvta.to.global.u64 	%rd2, %rd8;
	mov.u32 	%r58, %tid.x;
	mov.u32 	%r59, %ntid.x;
	mov.u32 	%r60, %ctaid.x;
	mad.lo.s32 	%r1, %r59, %r60, %r58;
	mov.u32 	%r61, %tid.y;
	mov.u32 	%r62, %ntid.y;
	mov.u32 	%r63, %ctaid.y;
	mad.lo.s32 	%r2, %r62, %r63, %r61;
	mov.u32 	%r64, %nctaid.x;
	mul.lo.s32 	%r65, %r64, %r59;
	mul.lo.s32 	%r3, %r65, %r2;
	setp.lt.s32 	%p1, %r57, 0;
	mov.f32 	%f82, 0f00000000;
	@%p1 bra 	$L__BB1_39;
	neg.s32 	%r109, %r57;
	setp.lt.u32 	%p2, %r57, 4;
	mov.f32 	%f82, 0f00000000;
	@%p2 bra 	$L__BB1_21;
	shl.b32 	%r105, %r57, 1;
	sub.s32 	%r107, 3, %r57;
	and.b32  	%r66, %r105, -8;
	neg.s32 	%r106, %r66;
	sub.s32 	%r104, %r2, %r57;
	mul.lo.s32 	%r67, %r55, %r104;
	add.s32 	%r68, %r67, %r55;
	add.s32 	%r103, %r1, %r68;
	shl.b32 	%r10, %r55, 3;
	add.s32 	%r69, %r104, 2;
	mad.lo.s32 	%r102, %r55, %r69, %r1;
	add.s32 	%r70, %r104, 3;
	mad.lo.s32 	%r101, %r55, %r70, %r1;
	add.s32 	%r71, %r104, 4;
	mad.lo.s32 	%r100, %r55, %r71, %r1;
	add.s32 	%r72, %r104, 5;
	mad.lo.s32 	%r99, %r55, %r72, %r1;
	add.s32 	%r73, %r104, 6;
	mad.lo.s32 	%r98, %r55, %r73, %r1;
	add.s32 	%r74, %r104, 7;
	mad.lo.s32 	%r97, %r55, %r74, %r1;
	add.s32 	%r96, %r1, %r67;
	mov.f32 	%f82, 0f00000000;
$L__BB1_3:
	.pragma "nounroll";
	setp.lt.s32 	%p3, %r104, 0;
	setp.ge.s32 	%p4, %r104, %r56;
	mul.wide.s32 	%rd9, %r105, 4;
	add.s64 	%rd3, %rd1, %rd9;
	or.pred  	%p5, %p3, %p4;
	@%p5 bra 	$L__BB1_5;
	mul.wide.s32 	%rd10, %r96, 4;
	add.s64 	%rd11, %rd2, %rd10;
	ld.global.f32 	%f38, [%rd11];
	ld.global.f32 	%f39, [%rd3];
	fma.rn.f32 	%f82, %f38, %f39, %f82;
$L__BB1_5:
	add.s32 	%r75, %r104, 1;
	setp.lt.s32 	%p6, %r75, 0;
	setp.ge.s32 	%p7, %r75, %r56;
	or.pred  	%p8, %p6, %p7;
	@%p8 bra 	$L__BB1_7;
	mul.wide.s32 	%rd12, %r103, 4;
	add.s64 	%rd13, %rd2, %rd12;
	ld.global.f32 	%f40, [%rd13];
	ld.global.f32 	%f41, [%rd3+-4];
	fma.rn.f32 	%f82, %f40, %f41, %f82;
$L__BB1_7:
	add.s32 	%r76, %r104, 2;
	setp.lt.s32 	%p9, %r76, 0;
	setp.ge.s32 	%p10, %r76, %r56;
	or.pred  	%p11, %p9, %p10;
	@%p11 bra 	$L__BB1_9;
	mul.wide.s32 	%rd14, %r102, 4;
	add.s64 	%rd15, %rd2, %rd14;
	ld.global.f32 	%f42, [%rd15];
	ld.global.f32 	%f43, [%rd3+-8];
	fma.rn.f32 	%f82, %f42, %f43, %f82;
$L__BB1_9:
	add.s32 	%r77, %r104, 3;
	setp.lt.s32 	%p12, %r77, 0;
	setp.ge.s32 	%p13, %r77, %r56;
	or.pred  	%p14, %p12, %p13;
	@%p14 bra 	$L__BB1_11;
	mul.wide.s32 	%rd16, %r101, 4;
	add.s64 	%rd17, %rd2, %rd16;
	ld.global.f32 	%f44, [%rd17];
	ld.global.f32 	%f45, [%rd3+-12];
	fma.rn.f32 	%f82, %f44, %f45, %f82;
$L__BB1_11:
	add.s32 	%r78, %r104, 4;
	setp.lt.s32 	%p15, %r78, 0;
	setp.ge.s32 	%p16, %r78, %r56;
	or.pred  	%p17, %p15, %p16;
	@%p17 bra 	$L__BB1_13;
	mul.wide.s32 	%rd18, %r100, 4;
	add.s64 	%rd19, %rd2, %rd18;
	ld.global.f32 	%f46, [%rd19];
	ld.global.f32 	%f47, [%rd3+-16];
	fma.rn.f32 	%f82, %f46, %f47, %f82;
$L__BB1_13:
	add.s32 	%r79, %r104, 5;
	setp.lt.s32 	%p18, %r79, 0;
	setp.ge.s32 	%p19, %r79, %r56;
	or.pred  	%p20, %p18, %p19;
	@%p20 bra 	$L__BB1_15;
	mul.wide.s32 	%rd20, %r99, 4;
	add.s64 	%rd21, %rd2, %rd20;
	ld.global.f32 	%f48, [%rd21];
	ld.global.f32 	%f49, [%rd3+-20];
	fma.rn.f32 	%f82, %f48, %f49, %f82;
$L__BB1_15:
	add.s32 	%r80, %r104, 6;
	setp.lt.s32 	%p21, %r80, 0;
	setp.ge.s32 	%p22, %r80, %r56;
	or.pred  	%p23, %p21, %p22;
	@%p23 bra 	$L__BB1_17;
	mul.wide.s32 	%rd22, %r98, 4;
	add.s64 	%rd23, %rd2, %rd22;
	ld.global.f32 	%f50, [%rd23];
	ld.global.f32 	%f51, [%rd3+-24];
	fma.rn.f32 	%f82, %f50, %f51, %f82;
$L__BB1_17:
	add.s32 	%r81, %r104, 7;
	setp.lt.s32 	%p24, %r81, 0;
	setp.ge.s32 	%p25, %r81, %r56;
	or.pred  	%p26, %p24, %p25;
	@%p26 bra 	$L__BB1_19;
	mul.wide.s32 	%rd24, %r97, 4;
	add.s64 	%rd25, %rd2, %rd24;
	ld.global.f32 	%f52, [%rd25];
	ld.global.f32 	%f53, [%rd3+-28];
	fma.rn.f32 	%f82, %f52, %f53, %f82;
$L__BB1_19:
	add.s32 	%r107, %r107, 8;
	add.s32 	%r106, %r106, 8;
	add.s32 	%r105, %r105, -8;
	add.s32 	%r104, %r104, 8;
	add.s32 	%r103, %r103, %r10;
	add.s32 	%r102, %r102, %r10;
	add.s32 	%r101, %r101, %r10;
	add.s32 	%r100, %r100, %r10;
	add.s32 	%r99, %r99, %r10;
	add.s32 	%r98, %r98, %r10;
	add.s32 	%r97, %r97, %r10;
	add.s32 	%r96, %r96, %r10;
	setp.ne.s32 	%p27, %r106, 0;
	@%p27 bra 	$L__BB1_3;
	add.s32 	%r109, %r107, -3;
$L__BB1_21:
	shl.b32 	%r82, %r57, 1;
	and.b32  	%r83, %r82, 6;
	setp.lt.u32 	%p28, %r83, 3;
	@%p28 bra 	$L__BB1_31;
	add.s32 	%r44, %r109, %r2;
	setp.lt.s32 	%p29, %r44, 0;
	setp.ge.s32 	%p30, %r44, %r56;
	sub.s32 	%r84, %r57, %r109;
	mul.wide.s32 	%rd26, %r84, 4;
	add.s64 	%rd4, %rd1, %rd26;
	or.pred  	%p31, %p29, %p30;
	@%p31 bra 	$L__BB1_24;
	mad.lo.s32 	%r85, %r44, %r55, %r1;
	mul.wide.s32 	%rd27, %r85, 4;
	add.s64 	%rd28, %rd2, %rd27;
	ld.global.f32 	%f54, [%rd28];
	ld.global.f32 	%f55, [%rd4];
	fma.rn.f32 	%f82, %f54, %f55, %f82;
$L__BB1_24:
	add.s32 	%r45, %r44, 1;
	setp.lt.s32 	%p32, %r45, 0;
	setp.ge.s32 	%p33, %r45, %r56;
	or.pred  	%p34, %p32, %p33;
	@%p34 bra 	$L__BB1_26;
	mad.lo.s32 	%r86, %r45, %r55, %r1;
	mul.wide.s32 	%rd29, %r86, 4;
	add.s64 	%rd30, %rd2, %rd29;
	ld.global.f32 	%f56, [%rd30];
	ld.global.f32 	%f57, [%rd4+-4];
	fma.rn.f32 	%f82, %f56, %f57, %f82;
$L__BB1_26:
	add.s32 	%r46, %r44, 2;
	setp.lt.s32 	%p35, %r46, 0;
	setp.ge.s32 	%p36, %r46, %r56;
	or.pred  	%p37, %p35, %p36;
	@%p37 bra 	$L__BB1_28;
	mad.lo.s32 	%r87, %r46, %r55, %r1;
	mul.wide.s32 	%rd31, %r87, 4;
	add.s64 	%rd32, %rd2, %rd31;
	ld.global.f32 	%f58, [%rd32];
	ld.global.f32 	%f59, [%rd4+-8];
	fma.rn.f32 	%f82, %f58, %f59, %f82;
$L__BB1_28:
	add.s32 	%r47, %r44, 3;
	setp.lt.s32 	%p38, %r47, 0;
	setp.ge.s32 	%p39, %r47, %r56;
	or.pred  	%p40, %p38, %p39;
	@%p40 bra 	$L__BB1_30;
	mad.lo.s32 	%r88, %r47, %r55, %r1;
	mul.wide.s32 	%rd33, %r88, 4;
	add.s64 	%rd34, %rd2, %rd33;
	ld.global.f32 	%f60, [%rd34];
	ld.global.f32 	%f61, [%rd4+-12];
	fma.rn.f32 	%f82, %f60, %f61, %f82;
$L__BB1_30:
	add.s32 	%r109, %r109, 4;
$L__BB1_31:
	and.b32  	%r89, %r57, 1;
	setp.eq.b32 	%p41, %r89, 1;
	not.pred 	%p42, %p41;
	@%p42 bra 	$L__BB1_37;
	add.s32 	%r50, %r109, %r2;
	setp.lt.s32 	%p43, %r50, 0;
	setp.ge.s32 	%p44, %r50, %r56;
	sub.s32 	%r90, %r57, %r109;
	mul.wide.s32 	%rd35, %r90, 4;
	add.s64 	%rd5, %rd1, %rd35;
	or.pred  	%p45, %p43, %p44;
	@%p45 bra 	$L__BB1_34;
	mad.lo.s32 	%r91, %r50, %r55, %r1;
	mul.wide.s32 	%rd36, %r91, 4;
	add.s64 	%rd37, %rd2, %rd36;
	ld.global.f32 	%f62, [%rd37];
	ld.global.f32 	%f63, [%rd5];
	fma.rn.f32 	%f82, %f62, %f63, %f82;
$L__BB1_34:
	add.s32 	%r51, %r50, 1;
	setp.lt.s32 	%p46, %r51, 0;
	setp.ge.s32 	%p47, %r51, %r56;
	or.pred  	%p48, %p46, %p47;
	@%p48 bra 	$L__BB1_36;
	mad.lo.s32 	%r92, %r51, %r55, %r1;
	mul.wide.s32 	%rd38, %r92, 4;
	add.s64 	%rd39, %rd2, %rd38;
	ld.global.f32 	%f64, [%rd39];
	ld.global.f32 	%f65, [%rd5+-4];
	fma.rn.f32 	%f82, %f64, %f65, %f82;
$L__BB1_36:
	add.s32 	%r109, %r109, 2;
$L__BB1_37:
	add.s32 	%r54, %r109, %r2;
	setp.lt.s32 	%p49, %r54, 0;
	setp.ge.s32 	%p50, %r54, %r56;
	or.pred  	%p51, %p49, %p50;
	@%p51 bra 	$L__BB1_39;
	mad.lo.s32 	%r93, %r54, %r55, %r1;
	mul.wide.s32 	%rd40, %r93, 4;
	add.s64 	%rd41, %rd2, %rd40;
	ld.global.f32 	%f66, [%rd41];
	sub.s32 	%r94, %r57, %r109;
	mul.wide.s32 	%rd42, %r94, 4;
	add.s64 	%rd43, %rd1, %rd42;
	ld.global.f32 	%f67, [%rd43];
	fma.rn.f32 	%f82, %f66, %f67, %f82;
$L__BB1_39:
	cvta.to.global.u64 	%rd44, %rd6;
	add.s32 	%r95, %r3, %r1;
	mul.wide.s32 	%rd45, %r95, 4;
	add.s64 	%rd46, %rd44, %rd45;
	st.global.f32 	[%rd46], %f82;
	ret;

}


// ===== COMPILED SASS (sm_100) =====

	.target	sm_100

	.elftype	@"ET_EXEC"


//--------------------- .note.nv.tkinfo           --------------------------
	.section	.note.nv.tkinfo,"",@"SHT_NOTE"
	.sectionflags	@"SHF_NOTE_NV_TKINFO"
	.tkinfo
        /*0018*/ 	.word	0x00000002
        /*0030*/ 	.string	""
        /*0030*/ 	.string	"ptxas"
        /*0030*/ 	.string	"Cuda compilation tools, release 13.0, V13.0.88"
        /*0030*/ 	.string	"Build cuda_13.0.r13.0/compiler.36424714_0"
        /*0030*/ 	.string	"-arch sm_100 -m 64 "



//--------------------- .note.nv.cuinfo           --------------------------
	.section	.note.nv.cuinfo,"",@"SHT_NOTE"
	.sectionflags	@"SHF_NOTE_NV_CUINFO"
        /*0018*/ 	.short	0x0002
        /*001a*/ 	.short	0x0064
        /*001c*/ 	.short	0x0082
	.zero		2


//--------------------- .nv.info                  --------------------------
	.section	.nv.info,"",@"SHT_CUDA_INFO"
	.align	4


	//----- nvinfo : EIATTR_REGCOUNT
	.align		4
        /*0000*/ 	.byte	0x04, 0x2f
        /*0002*/ 	.short	(.L_1 - .L_0)
	.align		4
.L_0:
        /*0004*/ 	.word	index@(_Z11kernel_rowsPKfS0_Pfiii)
        /*0008*/ 	.word	0x0000001c


	//----- nvinfo : EIATTR_FRAME_SIZE
	.align		4
.L_1:
        /*000c*/ 	.byte	0x04, 0x11
        /*000e*/ 	.short	(.L_3 - .L_2)
	.align		4
.L_2:
        /*0010*/ 	.word	index@(_Z11kernel_rowsPKfS0_Pfiii)
        /*0014*/ 	.word	0x00000000


	//----- nvinfo : EIATTR_REGCOUNT
	.align		4
.L_3:
        /*0018*/ 	.byte	0x04, 0x2f
        /*001a*/ 	.short	(.L_5 - .L_4)
	.align		4
.L_4:
        /*001c*/ 	.word	index@(_Z14kernel_columnsPKfS0_Pfiii)
        /*0020*/ 	.word	0x00000020


	//----- nvinfo : EIATTR_FRAME_SIZE
	.align		4
.L_5:
        /*0024*/ 	.byte	0x04, 0x11
        /*0026*/ 	.short	(.L_7 - .L_6)
	.align		4
.L_6:
        /*0028*/ 	.word	index@(_Z14kernel_columnsPKfS0_Pfiii)
        /*002c*/ 	.word	0x00000000


	//----- nvinfo : EIATTR_MIN_STACK_SIZE
	.align		4
.L_7:
        /*0030*/ 	.byte	0x04, 0x12
        /*0032*/ 	.short	(.L_9 - .L_8)
	.align		4
.L_8:
        /*0034*/ 	.word	index@(_Z14kernel_columnsPKfS0_Pfiii)
        /*0038*/ 	.word	0x00000000


	//----- nvinfo : EIATTR_MIN_STACK_SIZE
	.align		4
.L_9:
        /*003c*/ 	.byte	0x04, 0x12
        /*003e*/ 	.short	(.L_11 - .L_10)
	.align		4
.L_10:
        /*0040*/ 	.word	index@(_Z11kernel_rowsPKfS0_Pfiii)
        /*0044*/ 	.word	0x00000000
.L_11:


//--------------------- .nv.compat                --------------------------
	.section	.nv.compat,"",@"SHT_CUDA_COMPAT_INFO"
	.align	4
        /*0000*/ 	.byte	0x02, 0x09, 0x00, 0x00, 0x02, 0x02, 0x01, 0x00, 0x02, 0x05, 0x05, 0x00, 0x03, 0x07, 0x01, 0x01
        /*0010*/ 	.byte	0x02, 0x03, 0x00, 0x00, 0x02, 0x06, 0x01, 0x00, 0x04, 0x0b, 0x08, 0x00, 0x09, 0x00, 0x00, 0x00
        /*0020*/ 	.byte	0x00, 0x00, 0x00, 0x00


//--------------------- .nv.info._Z14kernel_columnsPKfS0_Pfiii --------------------------
	.section	.nv.info._Z14kernel_columnsPKfS0_Pfiii,"",@"SHT_CUDA_INFO"
	.sectionflags	@""
	.align	4


	//----- nvinfo : EIATTR_CUDA_API_VERSION
	.align		4
        /*0000*/ 	.byte	0x04, 0x37
        /*0002*/ 	.short	(.L_13 - .L_12)
.L_12:
        /*0004*/ 	.word	0x00000082


	//----- nvinfo : EIATTR_KPARAM_INFO
	.align		4
.L_13:
        /*0008*/ 	.byte	0x04, 0x17
        /*000a*/ 	.short	(.L_15 - .L_14)
.L_14:
        /*000c*/ 	.word	0x00000000
        /*0010*/ 	.short	0x0005
        /*0012*/ 	.short	0x0020
        /*0014*/ 	.byte	0x00, 0xf0, 0x11, 0x00


	//----- nvinfo : EIATTR_KPARAM_INFO
	.align		4
.L_15:
        /*0018*/ 	.byte	0x04, 0x17
        /*001a*/ 	.short	(.L_17 - .L_16)
.L_16:
        /*001c*/ 	.word	0x00000000
        /*0020*/ 	.short	0x0004
        /*0022*/ 	.short	0x001c
        /*0024*/ 	.byte	0x00, 0xf0, 0x11, 0x00


	//----- nvinfo : EIATTR_KPARAM_INFO
	.align		4
.L_17:
        /*0028*/ 	.byte	0x04, 0x17
        /*002a*/ 	.short	(.L_19 - .L_18)
.L_18:
        /*002c*/ 	.word	0x00000000
        /*0030*/ 	.short	0x0003
        /*0032*/ 	.short	0x0018
        /*0034*/ 	.byte	0x00, 0xf0, 0x11, 0x00


	//----- nvinfo : EIATTR_KPARAM_INFO
	.align		4
.L_19:
        /*0038*/ 	.byte	0x04, 0x17
        /*003a*/ 	.short	(.L_21 - .L_20)
.L_20:
        /*003c*/ 	.word	0x00000000
        /*0040*/ 	.short	0x0002
        /*0042*/ 	.short	0x0010
        /*0044*/ 	.byte	0x00, 0xf5, 0x21, 0x00


	//----- nvinfo : EIATTR_KPARAM_INFO
	.align		4
.L_21:
        /*0048*/ 	.byte	0x04, 0x17
        /*004a*/ 	.short	(.L_23 - .L_22)
.L_22:
        /*004c*/ 	.word	0x00000000
        /*0050*/ 	.short	0x0001
        /*0052*/ 	.short	0x0008
        /*0054*/ 	.byte	0x00, 0xf5, 0x21, 0x00


	//----- nvinfo : EIATTR_KPARAM_INFO
	.align		4
.L_23:
        /*0058*/ 	.byte	0x04, 0x17
        /*005a*/ 	.short	(.L_25 - .L_24)
.L_24:
        /*005c*/ 	.word	0x00000000
        /*0060*/ 	.short	0x0000
        /*0062*/ 	.short	0x0000
        /*0064*/ 	.byte	0x00, 0xf5, 0x21, 0x00


	//----- nvinfo : EIATTR_SPARSE_MMA_MASK
	.align		4
.L_25:
        /*0068*/ 	.byte	0x03, 0x50
        /*006a*/ 	.short	0x0000


	//----- nvinfo : EIATTR_MAXREG_COUNT
	.align		4
        /*006c*/ 	.byte	0x03, 0x1b
        /*006e*/ 	.short	0x00ff


	//----- nvinfo : EIATTR_MERCURY_ISA_VERSION
	.align		4
        /*0070*/ 	.byte	0x03, 0x5f
        /*0072*/ 	.short	0x0101


	//----- nvinfo : EIATTR_VRC_CTA_INIT_COUNT
	.align		4
        /*0074*/ 	.byte	0x02, 0x4a
	.zero		1
	.zero		1


	//----- nvinfo : EIATTR_EXIT_INSTR_OFFSETS
	.align		4
        /*0078*/ 	.byte	0x04, 0x1c
        /*007a*/ 	.short	(.L_27 - .L_26)


	//   ....[0]....
.L_26:
        /*007c*/ 	.word	0x00000e10


	//----- nvinfo : EIATTR_CRS_STACK_SIZE
	.align		4
.L_27:
        /*0080*/ 	.byte	0x04, 0x1e
        /*0082*/ 	.short	(.L_29 - .L_28)
.L_28:
        /*0084*/ 	.word	0x00000000


	//----- nvinfo : EIATTR_CBANK_PARAM_SIZE
	.align		4
.L_29:
        /*0088*/ 	.byte	0x03, 0x19
        /*008a*/ 	.short	0x0024


	//----- nvinfo : EIATTR_PARAM_CBANK
	.align		4
        /*008c*/ 	.byte	0x04, 0x0a
        /*008e*/ 	.short	(.L_31 - .L_30)
	.align		4
.L_30:
        /*0090*/ 	.word	index@(.nv.constant0._Z14kernel_columnsPKfS0_Pfiii)
        /*0094*/ 	.short	0x0380
        /*0096*/ 	.short	0x0024


	//----- nvinfo : EIATTR_SW_WAR
	.align		4
.L_31:
        /*0098*/ 	.byte	0x04, 0x36
        /*009a*/ 	.short	(.L_33 - .L_32)
.L_32:
        /*009c*/ 	.word	0x00000008
.L_33:


//--------------------- .nv.info._Z11kernel_rowsPKfS0_Pfiii --------------------------
	.section	.nv.info._Z11kernel_rowsPKfS0_Pfiii,"",@"SHT_CUDA_INFO"
	.sectionflags	@""
	.align	4


	//----- nvinfo : EIATTR_CUDA_API_VERSION
	.align		4
        /*0000*/ 	.byte	0x04, 0x37
        /*0002*/ 	.short	(.L_35 - .L_34)
.L_34:
        /*0004*/ 	.word	0x00000082


	//----- nvinfo : EIATTR_KPARAM_INFO
	.align		4
.L_35:
        /*0008*/ 	.byte	0x04, 0x17
        /*000a*/ 	.short	(.L_37 - .L_36)
.L_36:
        /*000c*/ 	.word	0x00000000
        /*0010*/ 	.short	0x0005
        /*0012*/ 	.short	0x0020
        /*0014*/ 	.byte	0x00, 0xf0, 0x11, 0x00


	//----- nvinfo : EIATTR_KPARAM_INFO
	.align		4
.L_37:
        /*0018*/ 	.byte	0x04, 0x17
        /*001a*/ 	.short	(.L_39 - .L_38)
.L_38:
        /*001c*/ 	.word	0x00000000
        /*0020*/ 	.short	0x0004
        /*0022*/ 	.short	0x001c
        /*0024*/ 	.byte	0x00, 0xf0, 0x11, 0x00


	//----- nvinfo : EIATTR_KPARAM_INFO
	.align		4
.L_39:
        /*0028*/ 	.byte	0x04, 0x17
        /*002a*/ 	.short	(.L_41 - .L_40)
.L_40:
        /*002c*/ 	.word	0x00000000
        /*0030*/ 	.short	0x0003
        /*0032*/ 	.short	0x0018
        /*0034*/ 	.byte	0x00, 0xf0, 0x11, 0x00


	//----- nvinfo : EIATTR_KPARAM_INFO
	.align		4
.L_41:
        /*0038*/ 	.byte	0x04, 0x17
        /*003a*/ 	.short	(.L_43 - .L_42)
.L_42:
        /*003c*/ 	.word	0x00000000
        /*0040*/ 	.short	0x0002
        /*0042*/ 	.short	0x0010
        /*0044*/ 	.byte	0x00, 0xf5, 0x21, 0x00


	//----- nvinfo : EIATTR_KPARAM_INFO
	.align		4
.L_43:
        /*0048*/ 	.byte	0x04, 0x17
        /*004a*/ 	.short	(.L_45 - .L_44)
.L_44:
        /*004c*/ 	.word	0x00000000
        /*0050*/ 	.short	0x0001
        /*0052*/ 	.short	0x0008
        /*0054*/ 	.byte	0x00, 0xf5, 0x21, 0x00


	//----- nvinfo : EIATTR_KPARAM_INFO
	.align		4
.L_45:
        /*0058*/ 	.byte	0x04, 0x17
        /*005a*/ 	.short	(.L_47 - .L_46)
.L_46:
        /*005c*/ 	.word	0x00000000
        /*0060*/ 	.short	0x0000
        /*0062*/ 	.short	0x0000
        /*0064*/ 	.byte	0x00, 0xf5, 0x21, 0x00


	//----- nvinfo : EIATTR_SPARSE_MMA_MASK
	.align		4
.L_47:
        /*0068*/ 	.byte	0x03, 0x50
        /*006a*/ 	.short	0x0000


	//----- nvinfo : EIATTR_MAXREG_COUNT
	.align		4
        /*006c*/ 	.byte	0x03, 0x1b
        /*006e*/ 	.short	0x00ff


	//----- nvinfo : EIATTR_MERCURY_ISA_VERSION
	.align		4
        /*0070*/ 	.byte	0x03, 0x5f
        /*0072*/ 	.short	0x0101


	//----- nvinfo : EIATTR_VRC_CTA_INIT_COUNT
	.align		4
        /*0074*/ 	.byte	0x02, 0x4a
	.zero		1
	.zero		1


	//----- nvinfo : EIATTR_EXIT_INSTR_OFFSETS
	.align		4
        /*0078*/ 	.byte	0x04, 0x1c
        /*007a*/ 	.short	(.L_49 - .L_48)


	//   ....[0]....
.L_48:
        /*007c*/ 	.word	0x00000ab0


	//----- nvinfo : EIATTR_CRS_STACK_SIZE
	.align		4
.L_49:
        /*0080*/ 	.byte	0x04, 0x1e
        /*0082*/ 	.short	(.L_51 - .L_50)
.L_50:
        /*0084*/ 	.word	0x00000000


	//----- nvinfo : EIATTR_CBANK_PARAM_SIZE
	.align		4
.L_51:
        /*0088*/ 	.byte	0x03, 0x19
        /*008a*/ 	.short	0x0024


	//----- nvinfo : EIATTR_PARAM_CBANK
	.align		4
        /*008c*/ 	.byte	0x04, 0x0a
        /*008e*/ 	.short	(.L_53 - .L_52)
	.align		4
.L_52:
        /*0090*/ 	.word	index@(.nv.constant0._Z11kernel_rowsPKfS0_Pfiii)
        /*0094*/ 	.short	0x0380
        /*0096*/ 	.short	0x0024


	//----- nvinfo : EIATTR_SW_WAR
	.align		4
.L_53:
        /*0098*/ 	.byte	0x04, 0x36
        /*009a*/ 	.short	(.L_55 - .L_54)
.L_54:
        /*009c*/ 	.word	0x00000008
.L_55:


//--------------------- .nv.callgraph             --------------------------
	.section	.nv.callgraph,"",@"SHT_CUDA_CALLGRAPH"
	.align	4
	.sectionentsize	8
	.align		4
        /*0000*/ 	.word	0x00000000
	.align		4
        /*0004*/ 	.word	0xffffffff
	.align		4
        /*0008*/ 	.word	0x00000000
	.align		4
        /*000c*/ 	.word	0xfffffffe
	.align		4
        /*0010*/ 	.word	0x00000000
	.align		4
        /*0014*/ 	.word	0xfffffffd
	.align		4
        /*0018*/ 	.word	0x00000000
	.align		4
        /*001c*/ 	.word	0xfffffffc


//--------------------- .text._Z14kernel_columnsPKfS0_Pfiii --------------------------
	.section	.text._Z14kernel_columnsPKfS0_Pfiii,"ax",@progbits
	.align	128
        .global         _Z14kernel_columnsPKfS0_Pfiii
        .type           _Z14kernel_columnsPKfS0_Pfiii,@function
        .size           _Z14kernel_columnsPKfS0_Pfiii,(.L_x_14 - _Z14kernel_columnsPKfS0_Pfiii)
        .other          _Z14kernel_columnsPKfS0_Pfiii,@"STO_CUDA_ENTRY STV_DEFAULT"
_Z14kernel_columnsPKfS0_Pfiii:
.text._Z14kernel_columnsPKfS0_Pfiii:
[----:B------:R-:W-:Y:S01]  /*0000*/  LDC R1, c[0x0][0x37c] ;  /* 0x0000df00ff017b82 */ /* 0x000fe20000000800 */
[----:B------:R-:W0:Y:S01]  /*0010*/  S2R R2, SR_TID.Y ;  /* 0x0000000000027919 */ /* 0x000e220000002200 */
[----:B------:R-:W1:Y:S01]  /*0020*/  LDCU UR7, c[0x0][0x3a0] ;  /* 0x00007400ff0777ac */ /* 0x000e620008000800 */
[----:B------:R-:W0:Y:S01]  /*0030*/  S2R R5, SR_CTAID.Y ;  /* 0x0000000000057919 */ /* 0x000e220000002600 */
[----:B------:R-:W2:Y:S01]  /*0040*/  LDCU UR5, c[0x0][0x360] ;  /* 0x00006c00ff0577ac */ /* 0x000ea20008000800 */
[----:B------:R-:W3:Y:S01]  /*0050*/  S2R R3, SR_TID.X ;  /* 0x0000000000037919 */ /* 0x000ee20000002100 */
[----:B------:R-:W0:Y:S01]  /*0060*/  LDCU UR6, c[0x0][0x364] ;  /* 0x00006c80ff0677ac */ /* 0x000e220008000800 */
[----:B------:R-:W3:Y:S01]  /*0070*/  S2R R0, SR_CTAID.X ;  /* 0x0000000000007919 */ /* 0x000ee20000002500 */
[----:B------:R-:W2:Y:S01]  /*0080*/  LDCU UR4, c[0x0][0x370] ;  /* 0x00006e00ff0477ac */ /* 0x000ea20008000800 */
[----:B------:R-:W4:Y:S01]  /*0090*/  LDCU.64 UR8, c[0x0][0x358] ;  /* 0x00006b00ff0877ac */ /* 0x000f220008000a00 */
[----:B-1----:R-:W-:-:S02]  /*00a0*/  UISETP.GE.AND UP0, UPT, UR7, URZ, UPT ;  /* 0x000000ff0700728c */ /* 0x002fc4000bf06270 */
[----:B--2---:R-:W-:Y:S01]  /*00b0*/  UIMAD UR4, UR5, UR4, URZ ;  /* 0x00000004050472a4 */ /* 0x004fe2000f8e02ff */
[----:B0-----:R-:W-:-:S05]  /*00c0*/  IMAD R2, R5, UR6, R2 ;  /* 0x0000000605027c24 */ /* 0x001fca000f8e0202 */
[----:B------:R-:W-:Y:S02]  /*00d0*/  IMAD R4, R2, UR4, RZ ;  /* 0x0000000402047c24 */ /* 0x000fe4000f8e02ff */
[----:B---3--:R-:W-:Y:S02]  /*00e0*/  IMAD R3, R0, UR5, R3 ;  /* 0x0000000500037c24 */ /* 0x008fe4000f8e0203 */
[----:B------:R-:W-:Y:S01]  /*00f0*/  HFMA2 R0, -RZ, RZ, 0, 0 ;  /* 0x00000000ff007431 */ /* 0x000fe200000001ff */
[----:B----4-:R-:W-:Y:S06]  /*0100*/  BRA.U !UP0, `(.L_x_0) ;  /* 0x0000000d08307547 */ /* 0x010fec000b800000 */
[----:B------:R-:W-:Y:S01]  /*0110*/  UISETP.GE.U32.AND UP0, UPT, UR7, 0x4, UPT ;  /* 0x000000040700788c */ /* 0x000fe2000bf06070 */
[----:B------:R-:W-:Y:S01]  /*0120*/  MOV R0, RZ ;  /* 0x000000ff00007202 */ /* 0x000fe20000000f00 */
[----:B------:R-:W-:-:S07]  /*0130*/  UIADD3 UR4, UPT, UPT, -UR7, URZ, URZ ;  /* 0x000000ff07047290 */ /* 0x000fce000fffe1ff */
[----:B------:R-:W-:Y:S05]  /*0140*/  BRA.U !UP0, `(.L_x_1) ;  /* 0x0000000508a47547 */ /* 0x000fea000b800000 */
[----:B------:R-:W0:Y:S01]  /*0150*/  LDC R5, c[0x0][0x398] ;  /* 0x0000e600ff057b82 */ /* 0x000e220000000800 */
[----:B------:R-:W-:Y:S01]  /*0160*/  VIADD R8, R2, -UR7 ;  /* 0x8000000702087c36 */ /* 0x000fe20008000000 */
[----:B------:R-:W-:Y:S01]  /*0170*/  USHF.L.U32 UR6, UR7, 0x1, URZ ;  /* 0x0000000107067899 */ /* 0x000fe200080006ff */
[----:B------:R-:W-:Y:S01]  /*0180*/  MOV R0, RZ ;  /* 0x000000ff00007202 */ /* 0x000fe20000000f00 */
[----:B------:R-:W-:Y:S01]  /*0190*/  UIADD3 UR5, UPT, UPT, -UR7, 0x3, URZ ;  /* 0x0000000307057890 */ /* 0x000fe2000fffe1ff */
[C---:B------:R-:W-:Y:S01]  /*01a0*/  VIADD R16, R8.reuse, 0x3 ;  /* 0x0000000308107836 */ /* 0x040fe20000000000 */
[C---:B------:R-:W-:Y:S01]  /*01b0*/  IADD3 R14, PT, PT, R8.reuse, 0x2, RZ ;  /* 0x00000002080e7810 */ /* 0x040fe20007ffe0ff */
[C---:B------:R-:W-:Y:S01]  /*01c0*/  VIADD R24, R8.reuse, 0x6 ;  /* 0x0000000608187836 */ /* 0x040fe20000000000 */
[----:B------:R-:W1:Y:S01]  /*01d0*/  LDC R6, c[0x0][0x398] ;  /* 0x0000e600ff067b82 */ /* 0x000e620000000800 */
[C---:B------:R-:W-:Y:S01]  /*01e0*/  IADD3 R18, PT, PT, R8.reuse, 0x4, RZ ;  /* 0x0000000408127810 */ /* 0x040fe20007ffe0ff */
[----:B------:R-:W-:Y:S01]  /*01f0*/  ULOP3.LUT UR4, UR6, 0xfffffff8, URZ, 0xc0, !UPT ;  /* 0xfffffff806047892 */ /* 0x000fe2000f8ec0ff */
[C---:B------:R-:W-:Y:S01]  /*0200*/  IADD3 R22, PT, PT, R8.reuse, 0x5, RZ ;  /* 0x0000000508167810 */ /* 0x040fe20007ffe0ff */
[----:B------:R-:W2:Y:S01]  /*0210*/  LDCU UR10, c[0x0][0x39c] ;  /* 0x00007380ff0a77ac */ /* 0x000ea20008000800 */
[----:B------:R-:W-:-:S02]  /*0220*/  IADD3 R26, PT, PT, R8, 0x7, RZ ;  /* 0x00000007081a7810 */ /* 0x000fc40007ffe0ff */
[----:B------:R-:W-:Y:S01]  /*0230*/  MOV R20, UR6 ;  /* 0x0000000600147c02 */ /* 0x000fe20008000f00 */
[----:B------:R-:W3:Y:S01]  /*0240*/  LDC.64 R10, c[0x0][0x380] ;  /* 0x0000e000ff0a7b82 */ /* 0x000ee20000000a00 */
[----:B------:R-:W-:Y:S01]  /*0250*/  UIADD3 UR4, UPT, UPT, -UR4, URZ, URZ ;  /* 0x000000ff04047290 */ /* 0x000fe2000fffe1ff */
[-C--:B0-----:R-:W-:Y:S02]  /*0260*/  IMAD R12, R8, R5.reuse, R5 ;  /* 0x00000005080c7224 */ /* 0x081fe400078e0205 */
[-CC-:B------:R-:W-:Y:S02]  /*0270*/  IMAD R27, R14, R5.reuse, R3.reuse ;  /* 0x000000050e1b7224 */ /* 0x180fe400078e0203 */
[-CC-:B------:R-:W-:Y:S02]  /*0280*/  IMAD R7, R16, R5.reuse, R3.reuse ;  /* 0x0000000510077224 */ /* 0x180fe400078e0203 */
[-CC-:B------:R-:W-:Y:S02]  /*0290*/  IMAD R9, R18, R5.reuse, R3.reuse ;  /* 0x0000000512097224 */ /* 0x180fe400078e0203 */
[----:B------:R-:W-:-:S02]  /*02a0*/  IMAD R21, R22, R5, R3 ;  /* 0x0000000516157224 */ /* 0x000fc400078e0203 */
[-CC-:B------:R-:W-:Y:S02]  /*02b0*/  IMAD R23, R24, R5.reuse, R3.reuse ;  /* 0x0000000518177224 */ /* 0x180fe400078e0203 */
[-CC-:B------:R-:W-:Y:S02]  /*02c0*/  IMAD R25, R26, R5.reuse, R3.reuse ;  /* 0x000000051a197224 */ /* 0x180fe400078e0203 */
[----:B------:R-:W-:Y:S02]  /*02d0*/  IMAD R5, R8, R5, R3 ;  /* 0x0000000508057224 */ /* 0x000fe400078e0203 */
[----:B-123--:R-:W-:-:S07]  /*02e0*/  IMAD.IADD R29, R3, 0x1, R12 ;  /* 0x00000001031d7824 */ /* 0x00efce00078e020c */
.L_x_2:
[----:B------:R-:W-:Y:S01]  /*02f0*/  ISETP.GE.AND P3, PT, R8, UR10, PT ;  /* 0x0000000a08007c0c */ /* 0x000fe2000bf66270 */
[----:B------:R-:W-:-:S03]  /*0300*/  IMAD.WIDE R12, R20, 0x4, R10 ;  /* 0x00000004140c7825 */ /* 0x000fc600078e020a */
[----:B------:R-:W-:-:S13]  /*0310*/  ISETP.LT.OR P3, PT, R8, RZ, P3 ;  /* 0x000000ff0800720c */ /* 0x000fda0001f61670 */
[----:B------:R-:W0:Y:S01]  /*0320*/  @!P3 LDC.64 R14, c[0x0][0x388] ;  /* 0x0000e200ff0ebb82 */ /* 0x000e220000000a00 */
[----:B------:R-:W2:Y:S01]  /*0330*/  @!P3 LDG.E R17, desc[UR8][R12.64] ;  /* 0x000000080c11b981 */ /* 0x000ea2000c1e1900 */
[----:B0-----:R-:W-:-:S05]  /*0340*/  @!P3 IMAD.WIDE R14, R5, 0x4, R14 ;  /* 0x00000004050eb825 */ /* 0x001fca00078e020e */
[----:B------:R0:W2:Y:S01]  /*0350*/  @!P3 LDG.E R16, desc[UR8][R14.64] ;  /* 0x000000080e10b981 */ /* 0x0000a2000c1e1900 */
[C---:B------:R-:W-:Y:S02]  /*0360*/  IADD3 R18, PT, PT, R8.reuse, 0x1, RZ ;  /* 0x0000000108127810 */ /* 0x040fe40007ffe0ff */
[----:B------:R-:W-:Y:S02]  /*0370*/  IADD3 R19, PT, PT, R8, 0x2, RZ ;  /* 0x0000000208137810 */ /* 0x000fe40007ffe0ff */
[C---:B------:R-:W-:Y:S02]  /*0380*/  ISETP.GE.AND P2, PT, R18.reuse, UR10, PT ;  /* 0x0000000a12007c0c */ /* 0x040fe4000bf46270 */
[C---:B------:R-:W-:Y:S02]  /*0390*/  ISETP.GE.AND P1, PT, R19.reuse, UR10, PT ;  /* 0x0000000a13007c0c */ /* 0x040fe4000bf26270 */
[----:B------:R-:W-:Y:S01]  /*03a0*/  ISETP.LT.OR P2, PT, R18, RZ, P2 ;  /* 0x000000ff1200720c */ /* 0x000fe20001741670 */
[----:B------:R-:W-:Y:S01]  /*03b0*/  VIADD R18, R8, 0x3 ;  /* 0x0000000308127836 */ /* 0x000fe20000000000 */
[----:B------:R-:W-:-:S04]  /*03c0*/  ISETP.LT.OR P1, PT, R19, RZ, P1 ;  /* 0x000000ff1300720c */ /* 0x000fc80000f21670 */
[----:B------:R-:W-:-:S04]  /*03d0*/  ISETP.GE.AND P0, PT, R18, UR10, PT ;  /* 0x0000000a12007c0c */ /* 0x000fc8000bf06270 */
[----:B------:R-:W-:-:S03]  /*03e0*/  ISETP.LT.OR P0, PT, R18, RZ, P0 ;  /* 0x000000ff1200720c */ /* 0x000fc60000701670 */
[----:B------:R-:W1:Y:S01]  /*03f0*/  @!P2 LDC.64 R18, c[0x0][0x388] ;  /* 0x0000e200ff12ab82 */ /* 0x000e620000000a00 */
[----:B------:R-:W3:Y:S04]  /*0400*/  @!P2 LDG.E R22, desc[UR8][R12.64+-0x4] ;  /* 0xfffffc080c16a981 */ /* 0x000ee8000c1e1900 */
[----:B------:R-:W4:Y:S03]  /*0410*/  @!P1 LDG.E R24, desc[UR8][R12.64+-0x8] ;  /* 0xfffff8080c189981 */ /* 0x000f26000c1e1900 */
[----:B0-----:R-:W0:Y:S02]  /*0420*/  @!P1 LDC.64 R14, c[0x0][0x388] ;  /* 0x0000e200ff0e9b82 */ /* 0x001e240000000a00 */
[----:B------:R-:W5:Y:S01]  /*0430*/  @!P0 LDG.E R26, desc[UR8][R12.64+-0xc] ;  /* 0xfffff4080c1a8981 */ /* 0x000f62000c1e1900 */
[----:B-1----:R-:W-:-:S06]  /*0440*/  @!P2 IMAD.WIDE R18, R29, 0x4, R18 ;  /* 0x000000041d12a825 */ /* 0x002fcc00078e0212 */
[----:B------:R-:W3:Y:S01]  /*0450*/  @!P2 LDG.E R19, desc[UR8][R18.64] ;  /* 0x000000081213a981 */ /* 0x000ee2000c1e1900 */
[----:B0-----:R-:W-:-:S06]  /*0460*/  @!P1 IMAD.WIDE R14, R27, 0x4, R14 ;  /* 0x000000041b0e9825 */ /* 0x001fcc00078e020e */
[----:B------:R0:W4:Y:S01]  /*0470*/  @!P1 LDG.E R15, desc[UR8][R14.64] ;  /* 0x000000080e0f9981 */ /* 0x000122000c1e1900 */
[----:B--2---:R-:W-:Y:S02]  /*0480*/  @!P3 FFMA R0, R16, R17, R0 ;  /* 0x000000111000b223 */ /* 0x004fe40000000000 */
[----:B------:R-:W1:Y:S02]  /*0490*/  @!P0 LDC.64 R16, c[0x0][0x388] ;  /* 0x0000e200ff108b82 */ /* 0x000e640000000a00 */
[----:B-1----:R-:W-:-:S06]  /*04a0*/  @!P0 IMAD.WIDE R16, R7, 0x4, R16 ;  /* 0x0000000407108825 */ /* 0x002fcc00078e0210 */
[----:B------:R-:W5:Y:S01]  /*04b0*/  @!P0 LDG.E R17, desc[UR8][R16.64] ;  /* 0x0000000810118981 */ /* 0x000f62000c1e1900 */
[----:B------:R-:W-:-:S04]  /*04c0*/  IADD3 R28, PT, PT, R8, 0x4, RZ ;  /* 0x00000004081c7810 */ /* 0x000fc80007ffe0ff */
[----:B------:R-:W-:Y:S01]  /*04d0*/  ISETP.GE.AND P3, PT, R28, UR10, PT ;  /* 0x0000000a1c007c0c */ /* 0x000fe2000bf66270 */
[----:B0-----:R-:W-:-:S03]  /*04e0*/  VIADD R14, R8, 0x6 ;  /* 0x00000006080e7836 */ /* 0x001fc60000000000 */
[----:B------:R-:W-:Y:S02]  /*04f0*/  ISETP.LT.OR P3, PT, R28, RZ, P3 ;  /* 0x000000ff1c00720c */ /* 0x000fe40001f61670 */
[----:B------:R-:W-:Y:S02]  /*0500*/  ISETP.GE.AND P5, PT, R14, UR10, PT ;  /* 0x0000000a0e007c0c */ /* 0x000fe4000bfa6270 */
[----:B------:R-:W-:Y:S02]  /*0510*/  IADD3 R28, PT, PT, R8, 0x5, RZ ;  /* 0x00000005081c7810 */ /* 0x000fe40007ffe0ff */
[----:B------:R-:W-:Y:S01]  /*0520*/  ISETP.LT.OR P5, PT, R14, RZ, P5 ;  /* 0x000000ff0e00720c */ /* 0x000fe20002fa1670 */
[----:B---3--:R-:W-:Y:S01]  /*0530*/  @!P2 FFMA R0, R19, R22, R0 ;  /* 0x000000161300a223 */ /* 0x008fe20000000000 */
[----:B------:R-:W-:-:S03]  /*0540*/  ISETP.GE.AND P4, PT, R28, UR10, PT ;  /* 0x0000000a1c007c0c */ /* 0x000fc6000bf86270 */
[----:B----4-:R-:W-:-:S08]  /*0550*/  @!P1 FFMA R0, R15, R24, R0 ;  /* 0x000000180f009223 */ /* 0x010fd00000000000 */
[----:B------:R-:W0:Y:S01]  /*0560*/  @!P5 LDC.64 R18, c[0x0][0x388] ;  /* 0x0000e200ff12db82 */ /* 0x000e220000000a00 */
[----:B------:R-:W-:Y:S01]  /*0570*/  ISETP.LT.OR P4, PT, R28, RZ, P4 ;  /* 0x000000ff1c00720c */ /* 0x000fe20002781670 */
[----:B------:R-:W2:Y:S01]  /*0580*/  @!P5 LDG.E R24, desc[UR8][R12.64+-0x18] ;  /* 0xffffe8080c18d981 */ /* 0x000ea2000c1e1900 */
[----:B------:R-:W-:-:S03]  /*0590*/  IADD3 R22, PT, PT, R8, 0x7, RZ ;  /* 0x0000000708167810 */ /* 0x000fc60007ffe0ff */
[----:B------:R-:W3:Y:S02]  /*05a0*/  @!P3 LDG.E R28, desc[UR8][R12.64+-0x10] ;  /* 0xfffff0080c1cb981 */ /* 0x000ee4000c1e1900 */
[----:B------:R-:W1:Y:S02]  /*05b0*/  @!P3 LDC.64 R14, c[0x0][0x388] ;  /* 0x0000e200ff0ebb82 */ /* 0x000e640000000a00 */
[----:B-1----:R-:W-:-:S04]  /*05c0*/  @!P3 IMAD.WIDE R14, R9, 0x4, R14 ;  /* 0x00000004090eb825 */ /* 0x002fc800078e020e */
[----:B0-----:R-:W-:-:S06]  /*05d0*/  @!P5 IMAD.WIDE R18, R23, 0x4, R18 ;  /* 0x000000041712d825 */ /* 0x001fcc00078e0212 */
[----:B------:R-:W2:Y:S01]  /*05e0*/  @!P5 LDG.E R19, desc[UR8][R18.64] ;  /* 0x000000081213d981 */ /* 0x000ea2000c1e1900 */
[----:B-----5:R-:W-:Y:S01]  /*05f0*/  @!P0 FFMA R0, R17, R26, R0 ;  /* 0x0000001a11008223 */ /* 0x020fe20000000000 */
[C---:B------:R-:W-:Y:S01]  /*0600*/  ISETP.GE.AND P0, PT, R22.reuse, UR10, PT ;  /* 0x0000000a16007c0c */ /* 0x040fe2000bf06270 */
[----:B------:R-:W0:Y:S01]  /*0610*/  @!P4 LDC.64 R16, c[0x0][0x388] ;  /* 0x0000e200ff10cb82 */ /* 0x000e220000000a00 */
[----:B------:R-:W4:Y:S02]  /*0620*/  @!P4 LDG.E R26, desc[UR8][R12.64+-0x14] ;  /* 0xffffec080c1ac981 */ /* 0x000f24000c1e1900 */
[----:B------:R-:W-:Y:S02]  /*0630*/  ISETP.LT.OR P0, PT, R22, RZ, P0 ;  /* 0x000000ff1600720c */ /* 0x000fe40000701670 */
[----:B------:R1:W3:Y:S11]  /*0640*/  @!P3 LDG.E R22, desc[UR8][R14.64] ;  /* 0x000000080e16b981 */ /* 0x0002f6000c1e1900 */
[----:B-1----:R-:W1:Y:S01]  /*0650*/  @!P0 LDC.64 R14, c[0x0][0x388] ;  /* 0x0000e200ff0e8b82 */ /* 0x002e620000000a00 */
[----:B0-----:R-:W-:-:S06]  /*0660*/  @!P4 IMAD.WIDE R16, R21, 0x4, R16 ;  /* 0x000000041510c825 */ /* 0x001fcc00078e0210 */
[----:B------:R-:W4:Y:S01]  /*0670*/  @!P4 LDG.E R17, desc[UR8][R16.64] ;  /* 0x000000081011c981 */ /* 0x000f22000c1e1900 */
[----:B-1----:R-:W-:-:S03]  /*0680*/  @!P0 IMAD.WIDE R14, R25, 0x4, R14 ;  /* 0x00000004190e8825 */ /* 0x002fc600078e020e */
[----:B------:R-:W5:Y:S04]  /*0690*/  @!P0 LDG.E R16, desc[UR8][R12.64+-0x1c] ;  /* 0xffffe4080c108981 */ /* 0x000f68000c1e1900 */
[----:B------:R-:W5:Y:S01]  /*06a0*/  @!P0 LDG.E R15, desc[UR8][R14.64] ;  /* 0x000000080e0f8981 */ /* 0x000f62000c1e1900 */
[----:B------:R-:W-:-:S04]  /*06b0*/  UIADD3 UR4, UPT, UPT, UR4, 0x8, URZ ;  /* 0x0000000804047890 */ /* 0x000fc8000fffe0ff */
[----:B------:R-:W-:Y:S01]  /*06c0*/  UISETP.NE.AND UP0, UPT, UR4, URZ, UPT ;  /* 0x000000ff0400728c */ /* 0x000fe2000bf05270 */
[----:B------:R-:W-:Y:S01]  /*06d0*/  IADD3 R20, PT, PT, R20, -0x8, RZ ;  /* 0xfffffff814147810 */ /* 0x000fe20007ffe0ff */
[----:B------:R-:W-:Y:S01]  /*06e0*/  IMAD R5, R6, 0x8, R5 ;  /* 0x0000000806057824 */ /* 0x000fe200078e0205 */
[----:B------:R-:W-:Y:S01]  /*06f0*/  IADD3 R8, PT, PT, R8, 0x8, RZ ;  /* 0x0000000808087810 */ /* 0x000fe20007ffe0ff */
[C---:B------:R-:W-:Y:S01]  /*0700*/  IMAD R9, R6.reuse, 0x8, R9 ;  /* 0x0000000806097824 */ /* 0x040fe200078e0209 */
[C---:B------:R-:W-:Y:S02]  /*0710*/  LEA R29, R6.reuse, R29, 0x3 ;  /* 0x0000001d061d7211 */ /* 0x040fe400078e18ff */
[C---:B------:R-:W-:Y:S02]  /*0720*/  LEA R27, R6.reuse, R27, 0x3 ;  /* 0x0000001b061b7211 */ /* 0x040fe400078e18ff */
[C---:B------:R-:W-:Y:S02]  /*0730*/  LEA R7, R6.reuse, R7, 0x3 ;  /* 0x0000000706077211 */ /* 0x040fe400078e18ff */
[----:B------:R-:W-:-:S02]  /*0740*/  LEA R21, R6, R21, 0x3 ;  /* 0x0000001506157211 */ /* 0x000fc400078e18ff */
[C---:B------:R-:W-:Y:S02]  /*0750*/  LEA R23, R6.reuse, R23, 0x3 ;  /* 0x0000001706177211 */ /* 0x040fe400078e18ff */
[----:B------:R-:W-:Y:S01]  /*0760*/  LEA R25, R6, R25, 0x3 ;  /* 0x0000001906197211 */ /* 0x000fe200078e18ff */
[----:B------:R-:W-:Y:S01]  /*0770*/  UIADD3 UR5, UPT, UPT, UR5, 0x8, URZ ;  /* 0x0000000805057890 */ /* 0x000fe2000fffe0ff */
[----:B---3--:R-:W-:-:S04]  /*0780*/  @!P3 FFMA R0, R22, R28, R0 ;  /* 0x0000001c1600b223 */ /* 0x008fc80000000000 */
[----:B----4-:R-:W-:-:S04]  /*0790*/  @!P4 FFMA R0, R17, R26, R0 ;  /* 0x0000001a1100c223 */ /* 0x010fc80000000000 */
[----:B--2---:R-:W-:-:S04]  /*07a0*/  @!P5 FFMA R0, R19, R24, R0 ;  /* 0x000000181300d223 */ /* 0x004fc80000000000 */
[----:B-----5:R-:W-:Y:S01]  /*07b0*/  @!P0 FFMA R0, R15, R16, R0 ;  /* 0x000000100f008223 */ /* 0x020fe20000000000 */
[----:B------:R-:W-:Y:S06]  /*07c0*/  BRA.U UP0, `(.L_x_2) ;  /* 0xfffffff900c87547 */ /* 0x000fec000b83ffff */
[----:B------:R-:W-:-:S12]  /*07d0*/  UIADD3 UR4, UPT, UPT, UR5, -0x3, URZ ;  /* 0xfffffffd05047890 */ /* 0x000fd8000fffe0ff */
.L_x_1:
[----:B------:R-:W0:Y:S01]  /*07e0*/  LDC R5, c[0x0][0x3a0] ;  /* 0x0000e800ff057b82 */ /* 0x000e220000000800 */
[----:B------:R-:W1:Y:S01]  /*07f0*/  LDCU UR6, c[0x0][0x39c] ;  /* 0x00007380ff0677ac */ /* 0x000e620008000800 */
[C---:B0-----:R-:W-:Y:S01]  /*0800*/  IMAD.SHL.U32 R6, R5.reuse, 0x2, RZ ;  /* 0x0000000205067824 */ /* 0x041fe200078e00ff */
[----:B------:R-:W-:-:S04]  /*0810*/  LOP3.LUT R7, R5, 0x1, RZ, 0xc0, !PT ;  /* 0x0000000105077812 */ /* 0x000fc800078ec0ff */
[----:B------:R-:W-:Y:S02]  /*0820*/  LOP3.LUT R6, R6, 0x6, RZ, 0xc0, !PT ;  /* 0x0000000606067812 */ /* 0x000fe400078ec0ff */
[----:B------:R-:W-:Y:S02]  /*0830*/  ISETP.NE.U32.AND P3, PT, R7, 0x1, PT ;  /* 0x000000010700780c */ /* 0x000fe40003f65070 */
[----:B------:R-:W-:-:S13]  /*0840*/  ISETP.GE.U32.AND P0, PT, R6, 0x3, PT ;  /* 0x000000030600780c */ /* 0x000fda0003f06070 */
[----:B-1----:R-:W-:Y:S05]  /*0850*/  @!P0 BRA `(.L_x_3) ;  /* 0x0000000000b48947 */ /* 0x002fea0003800000 */
[----:B------:R-:W0:Y:S01]  /*0860*/  LDCU UR5, c[0x0][0x39c] ;  /* 0x00007380ff0577ac */ /* 0x000e220008000800 */
[----:B------:R-:W-:Y:S01]  /*0870*/  IADD3 R20, PT, PT, R2, UR4, RZ ;  /* 0x0000000402147c10 */ /* 0x000fe2000fffe0ff */
[----:B------:R-:W1:Y:S01]  /*0880*/  LDC.64 R14, c[0x0][0x380] ;  /* 0x0000e000ff0e7b82 */ /* 0x000e620000000a00 */
[----:B------:R-:W-:Y:S02]  /*0890*/  IADD3 R21, PT, PT, R5, -UR4, RZ ;  /* 0x8000000405157c10 */ /* 0x000fe4000fffe0ff */
[C---:B------:R-:W-:Y:S01]  /*08a0*/  IADD3 R22, PT, PT, R20.reuse, 0x1, RZ ;  /* 0x0000000114167810 */ /* 0x040fe20007ffe0ff */
[C---:B------:R-:W-:Y:S01]  /*08b0*/  VIADD R17, R20.reuse, 0x3 ;  /* 0x0000000314117836 */ /* 0x040fe20000000000 */
[C---:B------:R-:W-:Y:S02]  /*08c0*/  IADD3 R18, PT, PT, R20.reuse, 0x2, RZ ;  /* 0x0000000214127810 */ /* 0x040fe40007ffe0ff */
[----:B0-----:R-:W-:Y:S02]  /*08d0*/  ISETP.GE.AND P0, PT, R20, UR5, PT ;  /* 0x0000000514007c0c */ /* 0x001fe4000bf06270 */
[----:B------:R-:W-:-:S02]  /*08e0*/  ISETP.GE.AND P1, PT, R22, UR5, PT ;  /* 0x0000000516007c0c */ /* 0x000fc4000bf26270 */
[----:B------:R-:W-:Y:S02]  /*08f0*/  ISETP.LT.OR P0, PT, R20, RZ, P0 ;  /* 0x000000ff1400720c */ /* 0x000fe40000701670 */
[----:B------:R-:W-:Y:S02]  /*0900*/  ISETP.LT.OR P1, PT, R22, RZ, P1 ;  /* 0x000000ff1600720c */ /* 0x000fe40000f21670 */
[C---:B------:R-:W-:Y:S01]  /*0910*/  ISETP.GE.AND P2, PT, R18.reuse, UR5, PT ;  /* 0x0000000512007c0c */ /* 0x040fe2000bf46270 */
[----:B-1----:R-:W-:Y:S01]  /*0920*/  IMAD.WIDE R14, R21, 0x4, R14 ;  /* 0x00000004150e7825 */ /* 0x002fe200078e020e */
[C---:B------:R-:W-:Y:S02]  /*0930*/  ISETP.GE.AND P4, PT, R17.reuse, UR5, PT ;  /* 0x0000000511007c0c */ /* 0x040fe4000bf86270 */
[----:B------:R-:W-:Y:S02]  /*0940*/  ISETP.LT.OR P2, PT, R18, RZ, P2 ;  /* 0x000000ff1200720c */ /* 0x000fe40001741670 */
[----:B------:R-:W-:-:S03]  /*0950*/  ISETP.LT.OR P4, PT, R17, RZ, P4 ;  /* 0x000000ff1100720c */ /* 0x000fc60002781670 */
[----:B------:R-:W0:Y:S08]  /*0960*/  @!P0 LDC R23, c[0x0][0x398] ;  /* 0x0000e600ff178b82 */ /* 0x000e300000000800 */
[----:B------:R-:W1:Y:S08]  /*0970*/  @!P1 LDC R25, c[0x0][0x398] ;  /* 0x0000e600ff199b82 */ /* 0x000e700000000800 */
[----:B------:R-:W2:Y:S08]  /*0980*/  @!P0 LDC.64 R12, c[0x0][0x388] ;  /* 0x0000e200ff0c8b82 */ /* 0x000eb00000000a00 */
[----:B------:R-:W3:Y:S01]  /*0990*/  @!P1 LDC.64 R10, c[0x0][0x388] ;  /* 0x0000e200ff0a9b82 */ /* 0x000ee20000000a00 */
[----:B0-----:R-:W-:-:S07]  /*09a0*/  @!P0 IMAD R23, R20, R23, R3 ;  /* 0x0000001714178224 */ /* 0x001fce00078e0203 */
[----:B------:R-:W0:Y:S01]  /*09b0*/  @!P2 LDC R19, c[0x0][0x398] ;  /* 0x0000e600ff13ab82 */ /* 0x000e220000000800 */
[----:B-1----:R-:W-:-:S07]  /*09c0*/  @!P1 IMAD R25, R22, R25, R3 ;  /* 0x0000001916199224 */ /* 0x002fce00078e0203 */
[----:B------:R-:W1:Y:S01]  /*09d0*/  @!P2 LDC.64 R6, c[0x0][0x388] ;  /* 0x0000e200ff06ab82 */ /* 0x000e620000000a00 */
[----:B--2---:R-:W-:-:S06]  /*09e0*/  @!P0 IMAD.WIDE R12, R23, 0x4, R12 ;  /* 0x00000004170c8825 */ /* 0x004fcc00078e020c */
[----:B------:R-:W2:Y:S01]  /*09f0*/  @!P0 LDG.E R13, desc[UR8][R12.64] ;  /* 0x000000080c0d8981 */ /* 0x000ea2000c1e1900 */
[----:B------:R-:W4:Y:S01]  /*0a00*/  @!P4 LDC R16, c[0x0][0x398] ;  /* 0x0000e600ff10cb82 */ /* 0x000f220000000800 */
[----:B---3--:R-:W-:-:S06]  /*0a10*/  @!P1 IMAD.WIDE R10, R25, 0x4, R10 ;  /* 0x00000004190a9825 */ /* 0x008fcc00078e020a */
[----:B------:R-:W3:Y:S01]  /*0a20*/  @!P1 LDG.E R11, desc[UR8][R10.64] ;  /* 0x000000080a0b9981 */ /* 0x000ee2000c1e1900 */
[----:B------:R-:W5:Y:S01]  /*0a30*/  @!P4 LDC.64 R8, c[0x0][0x388] ;  /* 0x0000e200ff08cb82 */ /* 0x000f620000000a00 */
[----:B0-----:R-:W-:Y:S02]  /*0a40*/  @!P2 IMAD R19, R18, R19, R3 ;  /* 0x000000131213a224 */ /* 0x001fe400078e0203 */
[----:B------:R-:W2:Y:S02]  /*0a50*/  @!P0 LDG.E R18, desc[UR8][R14.64] ;  /* 0x000000080e128981 */ /* 0x000ea4000c1e1900 */
[----:B-1----:R-:W-:Y:S02]  /*0a60*/  @!P2 IMAD.WIDE R6, R19, 0x4, R6 ;  /* 0x000000041306a825 */ /* 0x002fe400078e0206 */
[----:B------:R-:W3:Y:S04]  /*0a70*/  @!P4 LDG.E R19, desc[UR8][R14.64+-0xc] ;  /* 0xfffff4080e13c981 */ /* 0x000ee8000c1e1900 */
[----:B------:R-:W3:Y:S01]  /*0a80*/  @!P2 LDG.E R7, desc[UR8][R6.64] ;  /* 0x000000080607a981 */ /* 0x000ee2000c1e1900 */
[----:B----4-:R-:W-:-:S03]  /*0a90*/  @!P4 IMAD R17, R17, R16, R3 ;  /* 0x000000101111c224 */ /* 0x010fc600078e0203 */
[----:B------:R-:W3:Y:S01]  /*0aa0*/  @!P1 LDG.E R16, desc[UR8][R14.64+-0x4] ;  /* 0xfffffc080e109981 */ /* 0x000ee2000c1e1900 */
[----:B-----5:R-:W-:-:S03]  /*0ab0*/  @!P4 IMAD.WIDE R8, R17, 0x4, R8 ;  /* 0x000000041108c825 */ /* 0x020fc600078e0208 */
[----:B------:R-:W4:Y:S04]  /*0ac0*/  @!P2 LDG.E R17, desc[UR8][R14.64+-0x8] ;  /* 0xfffff8080e11a981 */ /* 0x000f28000c1e1900 */
[----:B------:R-:W5:Y:S01]  /*0ad0*/  @!P4 LDG.E R9, desc[UR8][R8.64] ;  /* 0x000000080809c981 */ /* 0x000f62000c1e1900 */
[----:B------:R-:W-:Y:S01]  /*0ae0*/  UIADD3 UR4, UPT, UPT, UR4, 0x4, URZ ;  /* 0x0000000404047890 */ /* 0x000fe2000fffe0ff */
[----:B--2---:R-:W-:-:S04]  /*0af0*/  @!P0 FFMA R0, R13, R18, R0 ;  /* 0x000000120d008223 */ /* 0x004fc80000000000 */
[----:B---3--:R-:W-:-:S04]  /*0b00*/  @!P1 FFMA R0, R11, R16, R0 ;  /* 0x000000100b009223 */ /* 0x008fc80000000000 */
[----:B----4-:R-:W-:-:S04]  /*0b10*/  @!P2 FFMA R0, R7, R17, R0 ;  /* 0x000000110700a223 */ /* 0x010fc80000000000 */
[----:B-----5:R-:W-:-:S07]  /*0b20*/  @!P4 FFMA R0, R9, R19, R0 ;  /* 0x000000130900c223 */ /* 0x020fce0000000000 */
.L_x_3:
[----:B------:R-:W-:Y:S05]  /*0b30*/  @P3 BRA `(.L_x_4) ;  /* 0x0000000000643947 */ /* 0x000fea0003800000 */
[----:B------:R-:W0:Y:S01]  /*0b40*/  LDCU UR5, c[0x0][0x39c] ;  /* 0x00007380ff0577ac */ /* 0x000e220008000800 */
[----:B------:R-:W-:Y:S01]  /*0b50*/  IADD3 R14, PT, PT, R2, UR4, RZ ;  /* 0x00000004020e7c10 */ /* 0x000fe2000fffe0ff */
[----:B------:R-:W1:Y:S01]  /*0b60*/  LDC.64 R6, c[0x0][0x380] ;  /* 0x0000e000ff067b82 */ /* 0x000e620000000a00 */
[----:B------:R-:W-:Y:S02]  /*0b70*/  VIADD R15, R5, -UR4 ;  /* 0x80000004050f7c36 */ /* 0x000fe40008000000 */
[C---:B------:R-:W-:Y:S02]  /*0b80*/  IADD3 R12, PT, PT, R14.reuse, 0x1, RZ ;  /* 0x000000010e0c7810 */ /* 0x040fe40007ffe0ff */
[----:B0-----:R-:W-:Y:S02]  /*0b90*/  ISETP.GE.AND P0, PT, R14, UR5, PT ;  /* 0x000000050e007c0c */ /* 0x001fe4000bf06270 */
[----:B------:R-:W-:Y:S02]  /*0ba0*/  ISETP.GE.AND P1, PT, R12, UR5, PT ;  /* 0x000000050c007c0c */ /* 0x000fe4000bf26270 */
[----:B------:R-:W-:-:S02]  /*0bb0*/  ISETP.LT.OR P0, PT, R14, RZ, P0 ;  /* 0x000000ff0e00720c */ /* 0x000fc40000701670 */
[----:B------:R-:W-:Y:S01]  /*0bc0*/  ISETP.LT.OR P1, PT, R12, RZ, P1 ;  /* 0x000000ff0c00720c */ /* 0x000fe20000f21670 */
[----:B-1----:R-:W-:-:S10]  /*0bd0*/  IMAD.WIDE R6, R15, 0x4, R6 ;  /* 0x000000040f067825 */ /* 0x002fd400078e0206 */
[----:B------:R-:W0:Y:S08]  /*0be0*/  @!P0 LDC R13, c[0x0][0x398] ;  /* 0x0000e600ff0d8b82 */ /* 0x000e300000000800 */
[----:B------:R-:W1:Y:S08]  /*0bf0*/  @!P0 LDC.64 R10, c[0x0][0x388] ;  /* 0x0000e200ff0a8b82 */ /* 0x000e700000000a00 */
[----:B------:R-:W2:Y:S08]  /*0c00*/  @!P1 LDC R16, c[0x0][0x398] ;  /* 0x0000e600ff109b82 */ /* 0x000eb00000000800 */
[----:B------:R-:W3:Y:S01]  /*0c10*/  @!P1 LDC.64 R8, c[0x0][0x388] ;  /* 0x0000e200ff089b82 */ /* 0x000ee20000000a00 */
[----:B0-----:R-:W-:-:S04]  /*0c20*/  @!P0 IMAD R13, R14, R13, R3 ;  /* 0x0000000d0e0d8224 */ /* 0x001fc800078e0203 */
[----:B-1----:R-:W-:-:S06]  /*0c30*/  @!P0 IMAD.WIDE R10, R13, 0x4, R10 ;  /* 0x000000040d0a8825 */ /* 0x002fcc00078e020a */
[----:B------:R-:W4:Y:S01]  /*0c40*/  @!P0 LDG.E R11, desc[UR8][R10.64] ;  /* 0x000000080a0b8981 */ /* 0x000f22000c1e1900 */
[----:B--2---:R-:W-:-:S03]  /*0c50*/  @!P1 IMAD R13, R12, R16, R3 ;  /* 0x000000100c0d9224 */ /* 0x004fc600078e0203 */
[----:B------:R-:W4:Y:S01]  /*0c60*/  @!P0 LDG.E R12, desc[UR8][R6.64] ;  /* 0x00000008060c8981 */ /* 0x000f22000c1e1900 */
[----:B---3--:R-:W-:-:S03]  /*0c70*/  @!P1 IMAD.WIDE R8, R13, 0x4, R8 ;  /* 0x000000040d089825 */ /* 0x008fc600078e0208 */
[----:B------:R-:W2:Y:S04]  /*0c80*/  @!P1 LDG.E R13, desc[UR8][R6.64+-0x4] ;  /* 0xfffffc08060d9981 */ /* 0x000ea8000c1e1900 */
[----:B------:R-:W2:Y:S01]  /*0c90*/  @!P1 LDG.E R9, desc[UR8][R8.64] ;  /* 0x0000000808099981 */ /* 0x000ea2000c1e1900 */
[----:B------:R-:W-:Y:S01]  /*0ca0*/  UIADD3 UR4, UPT, UPT, UR4, 0x2, URZ ;  /* 0x0000000204047890 */ /* 0x000fe2000fffe0ff */
[----:B----4-:R-:W-:-:S04]  /*0cb0*/  @!P0 FFMA R0, R11, R12, R0 ;  /* 0x0000000c0b008223 */ /* 0x010fc80000000000 */
[----:B--2---:R-:W-:-:S07]  /*0cc0*/  @!P1 FFMA R0, R9, R13, R0 ;  /* 0x0000000d09009223 */ /* 0x004fce0000000000 */
.L_x_4:
[----:B------:R-:W-:Y:S01]  /*0cd0*/  IADD3 R2, PT, PT, R2, UR4, RZ ;  /* 0x0000000402027c10 */ /* 0x000fe2000fffe0ff */
[----:B------:R-:W-:Y:S03]  /*0ce0*/  BSSY.RECONVERGENT B0, `(.L_x_0) ;  /* 0x000000e000007945 */ /* 0x000fe60003800200 */
[----:B------:R-:W-:-:S04]  /*0cf0*/  ISETP.GE.AND P0, PT, R2, UR6, PT ;  /* 0x0000000602007c0c */ /* 0x000fc8000bf06270 */
[----:B------:R-:W-:-:S13]  /*0d00*/  ISETP.LT.OR P0, PT, R2, RZ, P0 ;  /* 0x000000ff0200720c */ /* 0x000fda0000701670 */
[----:B------:R-:W-:Y:S05]  /*0d10*/  @P0 BRA `(.L_x_5) ;  /* 0x0000000000280947 */ /* 0x000fea0003800000 */
[----:B------:R-:W0:Y:S01]  /*0d20*/  LDC.64 R8, c[0x0][0x380] ;  /* 0x0000e000ff087b82 */ /* 0x000e220000000a00 */
[----:B------:R-:W1:Y:S01]  /*0d30*/  LDCU UR5, c[0x0][0x398] ;  /* 0x00007300ff0577ac */ /* 0x000e620008000800 */
[----:B------:R-:W-:-:S06]  /*0d40*/  IADD3 R11, PT, PT, R5, -UR4, RZ ;  /* 0x80000004050b7c10 */ /* 0x000fcc000fffe0ff */
[----:B------:R-:W2:Y:S01]  /*0d50*/  LDC.64 R6, c[0x0][0x388] ;  /* 0x0000e200ff067b82 */ /* 0x000ea20000000a00 */
[----:B-1----:R-:W-:Y:S02]  /*0d60*/  IMAD R5, R2, UR5, R3 ;  /* 0x0000000502057c24 */ /* 0x002fe4000f8e0203 */
[----:B0-----:R-:W-:-:S06]  /*0d70*/  IMAD.WIDE R8, R11, 0x4, R8 ;  /* 0x000000040b087825 */ /* 0x001fcc00078e0208 */
[----:B------:R-:W3:Y:S01]  /*0d80*/  LDG.E R8, desc[UR8][R8.64] ;  /* 0x0000000808087981 */ /* 0x000ee2000c1e1900 */
[----:B--2---:R-:W-:-:S06]  /*0d90*/  IMAD.WIDE R6, R5, 0x4, R6 ;  /* 0x0000000405067825 */ /* 0x004fcc00078e0206 */
[----:B------:R-:W3:Y:S02]  /*0da0*/  LDG.E R7, desc[UR8][R6.64] ;  /* 0x0000000806077981 */ /* 0x000ee4000c1e1900 */
[----:B---3--:R-:W-:-:S07]  /*0db0*/  FFMA R0, R7, R8, R0 ;  /* 0x0000000807007223 */ /* 0x008fce0000000000 */
.L_x_5:
[----:B------:R-:W-:Y:S05]  /*0dc0*/  BSYNC.RECONVERGENT B0 ;  /* 0x0000000000007941 */ /* 0x000fea0003800200 */
.L_x_0:
[----:B------:R-:W0:Y:S01]  /*0dd0*/  LDC.64 R6, c[0x0][0x390] ;  /* 0x0000e400ff067b82 */ /* 0x000e220000000a00 */
[----:B------:R-:W-:-:S05]  /*0de0*/  IADD3 R3, PT, PT, R3, R4, RZ ;  /* 0x0000000403037210 */ /* 0x000fca0007ffe0ff */
[----:B0-----:R-:W-:-:S05]  /*0df0*/  IMAD.WIDE R2, R3, 0x4, R6 ;  /* 0x0000000403027825 */ /* 0x001fca00078e0206 */
[----:B------:R-:W-:Y:S01]  /*0e00*/  STG.E desc[UR8][R2.64], R0 ;  /* 0x0000000002007986 */ /* 0x000fe2000c101908 */
[----:B------:R-:W-:Y:S05]  /*0e10*/  EXIT ;  /* 0x000000000000794d */ /* 0x000fea0003800000 */
.L_x_6:
[----:B------:R-:W-:-:S00]  /*0e20*/  BRA `(.L_x_6) ;  /* 0xfffffffc00fc7947 */ /* 0x000fc0000383ffff */
[----:B------:R-:W-:-:S00]  /*0e30*/  NOP ;  /* 0x0000000000007918 */ /* 0x000fc00000000000 */
        /* <DEDUP_REMOVED lines=12> */
.L_x_14:


//--------------------- .text._Z11kernel_rowsPKfS0_Pfiii --------------------------
	.section	.text._Z11kernel_rowsPKfS0_Pfiii,"ax",@progbits
	.align	128
        .global         _Z11kernel_rowsPKfS0_Pfiii
        .type           _Z11kernel_rowsPKfS0_Pfiii,@function
        .size           _Z11kernel_rowsPKfS0_Pfiii,(.L_x_15 - _Z11kernel_rowsPKfS0_Pfiii)
        .other          _Z11kernel_rowsPKfS0_Pfiii,@"STO_CUDA_ENTRY STV_DEFAULT"
_Z11kernel_rowsPKfS0_Pfiii:
.text._Z11kernel_rowsPKfS0_Pfiii:
        /* <DEDUP_REMOVED lines=12> */
[----:B0-----:R-:W-:Y:S02]  /*00c0*/  IMAD R5, R0, UR6, R5 ;  /* 0x0000000600057c24 */ /* 0x001fe4000f8e0205 */
[----:B------:R-:W-:Y:S02]  /*00d0*/  IMAD.MOV.U32 R0, RZ, RZ, RZ ;  /* 0x000000ffff007224 */ /* 0x000fe400078e00ff */
[----:B---3--:R-:W-:Y:S02]  /*00e0*/  IMAD R2, R3, UR5, R2 ;  /* 0x0000000503027c24 */ /* 0x008fe4000f8e0202 */
[----:B------:R-:W-:Y:S01]  /*00f0*/  IMAD R3, R5, UR4, RZ ;  /* 0x0000000405037c24 */ /* 0x000fe2000f8e02ff */
[----:B----4-:R-:W-:Y:S06]  /*0100*/  BRA.U !UP0, `(.L_x_7) ;  /* 0x0000000908587547 */ /* 0x010fec000b800000 */
[----:B------:R-:W-:Y:S01]  /*0110*/  UISETP.GE.U32.AND UP0, UPT, UR7, 0x4, UPT ;  /* 0x000000040700788c */ /* 0x000fe2000bf06070 */
[----:B------:R-:W-:Y:S01]  /*0120*/  IMAD.MOV.U32 R0, RZ, RZ, RZ ;  /* 0x000000ffff007224 */ /* 0x000fe200078e00ff */
[----:B------:R-:W-:-:S07]  /*0130*/  UIADD3 UR4, UPT, UPT, -UR7, URZ, URZ ;  /* 0x000000ff07047290 */ /* 0x000fce000fffe1ff */
[----:B------:R-:W-:Y:S05]  /*0140*/  BRA.U !UP0, `(.L_x_8) ;  /* 0x0000000508187547 */ /* 0x000fea000b800000 */
[----:B------:R-:W0:Y:S01]  /*0150*/  LDCU UR10, c[0x0][0x398] ;  /* 0x00007300ff0a77ac */ /* 0x000e220008000800 */
[----:B------:R-:W-:Y:S01]  /*0160*/  IADD3 R18, PT, PT, R2, -UR7, RZ ;  /* 0x8000000702127c10 */ /* 0x000fe2000fffe0ff */
[----:B------:R-:W-:Y:S01]  /*0170*/  IMAD.MOV.U32 R0, RZ, RZ, RZ ;  /* 0x000000ffff007224 */ /* 0x000fe200078e00ff */
[----:B------:R-:W-:Y:S01]  /*0180*/  USHF.L.U32 UR6, UR7, 0x1, URZ ;  /* 0x0000000107067899 */ /* 0x000fe200080006ff */
[----:B------:R-:W1:Y:S03]  /*0190*/  LDCU UR11, c[0x0][0x398] ;  /* 0x00007300ff0b77ac */ /* 0x000e660008000800 */
[----:B------:R-:W-:Y:S02]  /*01a0*/  ULOP3.LUT UR4, UR6, 0xfffffff8, URZ, 0xc0, !UPT ;  /* 0xfffffff806047892 */ /* 0x000fe4000f8ec0ff */
[----:B------:R-:W-:Y:S01]  /*01b0*/  MOV R4, UR6 ;  /* 0x0000000600047c02 */ /* 0x000fe20008000f00 */
[----:B------:R-:W-:-:S02]  /*01c0*/  UIADD3 UR5, UPT, UPT, -UR7, 0x3, URZ ;  /* 0x0000000307057890 */ /* 0x000fc4000fffe1ff */
[----:B------:R-:W-:Y:S01]  /*01d0*/  UIADD3 UR4, UPT, UPT, -UR4, URZ, URZ ;  /* 0x000000ff04047290 */ /* 0x000fe2000fffe1ff */
[----:B0-----:R-:W-:-:S04]  /*01e0*/  IMAD R10, R5, UR10, R2 ;  /* 0x0000000a050a7c24 */ /* 0x001fc8000f8e0202 */
[----:B-1----:R-:W-:-:S07]  /*01f0*/  VIADD R10, R10, -UR7 ;  /* 0x800000070a0a7c36 */ /* 0x002fce0008000000 */
.L_x_9:
[----:B------:R-:W0:Y:S01]  /*0200*/  LDC.64 R6, c[0x0][0x388] ;  /* 0x0000e200ff067b82 */ /* 0x000e220000000a00 */
[----:B------:R-:W-:-:S04]  /*0210*/  ISETP.GE.AND P1, PT, R18, UR11, PT ;  /* 0x0000000b12007c0c */ /* 0x000fc8000bf26270 */
[----:B------:R-:W-:-:S03]  /*0220*/  ISETP.LT.OR P1, PT, R18, RZ, P1 ;  /* 0x000000ff1200720c */ /* 0x000fc60000f21670 */
[----:B------:R-:W1:Y:S01]  /*0230*/  LDC.64 R8, c[0x0][0x380] ;  /* 0x0000e000ff087b82 */ /* 0x000e620000000a00 */
[----:B0-----:R-:W-:-:S09]  /*0240*/  IMAD.WIDE R6, R10, 0x4, R6 ;  /* 0x000000040a067825 */ /* 0x001fd200078e0206 */
[----:B------:R-:W2:Y:S01]  /*0250*/  @!P1 LDG.E R11, desc[UR8][R6.64] ;  /* 0x00000008060b9981 */ /* 0x000ea2000c1e1900 */
[----:B-1----:R-:W-:-:S05]  /*0260*/  IMAD.WIDE R8, R4, 0x4, R8 ;  /* 0x0000000404087825 */ /* 0x002fca00078e0208 */
[----:B------:R-:W2:Y:S01]  /*0270*/  @!P1 LDG.E R12, desc[UR8][R8.64] ;  /* 0x00000008080c9981 */ /* 0x000ea2000c1e1900 */
[C---:B------:R-:W-:Y:S01]  /*0280*/  IADD3 R13, PT, PT, R18.reuse, 0x1, RZ ;  /* 0x00000001120d7810 */ /* 0x040fe20007ffe0ff */
[C---:B------:R-:W-:Y:S01]  /*0290*/  VIADD R14, R18.reuse, 0x2 ;  /* 0x00000002120e7836 */ /* 0x040fe20000000000 */
[----:B------:R-:W-:Y:S02]  /*02a0*/  IADD3 R15, PT, PT, R18, 0x3, RZ ;  /* 0x00000003120f7810 */ /* 0x000fe40007ffe0ff */
[C---:B------:R-:W-:Y:S02]  /*02b0*/  ISETP.GE.AND P0, PT, R13.reuse, UR11, PT ;  /* 0x0000000b0d007c0c */ /* 0x040fe4000bf06270 */
[----:B------:R-:W-:Y:S02]  /*02c0*/  ISETP.GE.AND P2, PT, R14, UR11, PT ;  /* 0x0000000b0e007c0c */ /* 0x000fe4000bf46270 */
[----:B------:R-:W-:Y:S01]  /*02d0*/  ISETP.LT.OR P0, PT, R13, RZ, P0 ;  /* 0x000000ff0d00720c */ /* 0x000fe20000701670 */
[----:B------:R-:W-:Y:S01]  /*02e0*/  VIADD R13, R18, 0x4 ;  /* 0x00000004120d7836 */ /* 0x000fe20000000000 */
[----:B------:R-:W-:-:S02]  /*02f0*/  ISETP.GE.AND P3, PT, R15, UR11, PT ;  /* 0x0000000b0f007c0c */ /* 0x000fc4000bf66270 */
[----:B------:R-:W-:Y:S02]  /*0300*/  ISETP.LT.OR P2, PT, R14, RZ, P2 ;  /* 0x000000ff0e00720c */ /* 0x000fe40001741670 */
[C---:B------:R-:W-:Y:S02]  /*0310*/  IADD3 R14, PT, PT, R18.reuse, 0x5, RZ ;  /* 0x00000005120e7810 */ /* 0x040fe40007ffe0ff */
[----:B------:R-:W-:Y:S01]  /*0320*/  ISETP.LT.OR P3, PT, R15, RZ, P3 ;  /* 0x000000ff0f00720c */ /* 0x000fe20001f61670 */
[----:B------:R-:W-:Y:S01]  /*0330*/  VIADD R15, R18, 0x6 ;  /* 0x00000006120f7836 */ /* 0x000fe20000000000 */
[C---:B------:R-:W-:Y:S02]  /*0340*/  ISETP.GE.AND P4, PT, R13.reuse, UR11, PT ;  /* 0x0000000b0d007c0c */ /* 0x040fe4000bf86270 */
[----:B------:R-:W-:Y:S02]  /*0350*/  ISETP.GE.AND P6, PT, R14, UR11, PT ;  /* 0x0000000b0e007c0c */ /* 0x000fe4000bfc6270 */
[----:B------:R-:W-:-:S02]  /*0360*/  ISETP.LT.OR P4, PT, R13, RZ, P4 ;  /* 0x000000ff0d00720c */ /* 0x000fc40002781670 */
[----:B------:R-:W-:Y:S01]  /*0370*/  ISETP.GE.AND P5, PT, R15, UR11, PT ;  /* 0x0000000b0f007c0c */ /* 0x000fe2000bfa6270 */
[----:B------:R-:W3:Y:S01]  /*0380*/  @!P0 LDG.E R13, desc[UR8][R6.64+0x4] ;  /* 0x00000408060d8981 */ /* 0x000ee2000c1e1900 */
[----:B------:R-:W-:-:S03]  /*0390*/  ISETP.LT.OR P6, PT, R14, RZ, P6 ;  /* 0x000000ff0e00720c */ /* 0x000fc600037c1670 */
[----:B------:R-:W3:Y:S01]  /*03a0*/  @!P0 LDG.E R14, desc[UR8][R8.64+-0x4] ;  /* 0xfffffc08080e8981 */ /* 0x000ee2000c1e1900 */
[----:B------:R-:W-:Y:S02]  /*03b0*/  ISETP.LT.OR P5, PT, R15, RZ, P5 ;  /* 0x000000ff0f00720c */ /* 0x000fe40002fa1670 */
[----:B------:R-:W-:Y:S01]  /*03c0*/  IADD3 R17, PT, PT, R18, 0x7, RZ ;  /* 0x0000000712117810 */ /* 0x000fe20007ffe0ff */
[----:B------:R-:W4:Y:S04]  /*03d0*/  @!P2 LDG.E R15, desc[UR8][R6.64+0x8] ;  /* 0x00000808060fa981 */ /* 0x000f28000c1e1900 */
[----:B------:R-:W4:Y:S04]  /*03e0*/  @!P2 LDG.E R16, desc[UR8][R8.64+-0x8] ;  /* 0xfffff8080810a981 */ /* 0x000f28000c1e1900 */
[----:B------:R-:W5:Y:S04]  /*03f0*/  @!P4 LDG.E R19, desc[UR8][R8.64+-0x10] ;  /* 0xfffff0080813c981 */ /* 0x000f68000c1e1900 */
[----:B------:R-:W5:Y:S04]  /*0400*/  @!P6 LDG.E R21, desc[UR8][R6.64+0x14] ;  /* 0x000014080615e981 */ /* 0x000f68000c1e1900 */
[----:B------:R-:W5:Y:S04]  /*0410*/  @!P6 LDG.E R20, desc[UR8][R8.64+-0x14] ;  /* 0xffffec080814e981 */ /* 0x000f68000c1e1900 */
[----:B------:R-:W5:Y:S04]  /*0420*/  @!P5 LDG.E R23, desc[UR8][R6.64+0x18] ;  /* 0x000018080617d981 */ /* 0x000f68000c1e1900 */
[----:B------:R-:W5:Y:S01]  /*0430*/  @!P5 LDG.E R22, desc[UR8][R8.64+-0x18] ;  /* 0xffffe8080816d981 */ /* 0x000f62000c1e1900 */
[----:B--2---:R-:W-:Y:S01]  /*0440*/  @!P1 FFMA R0, R11, R12, R0 ;  /* 0x0000000c0b009223 */ /* 0x004fe20000000000 */
[----:B------:R-:W-:-:S02]  /*0450*/  ISETP.GE.AND P1, PT, R17, UR11, PT ;  /* 0x0000000b11007c0c */ /* 0x000fc4000bf26270 */
[----:B------:R-:W2:Y:S04]  /*0460*/  @!P3 LDG.E R11, desc[UR8][R6.64+0xc] ;  /* 0x00000c08060bb981 */ /* 0x000ea8000c1e1900 */
[----:B------:R-:W2:Y:S01]  /*0470*/  @!P3 LDG.E R12, desc[UR8][R8.64+-0xc] ;  /* 0xfffff408080cb981 */ /* 0x000ea2000c1e1900 */
[----:B------:R-:W-:-:S03]  /*0480*/  ISETP.LT.OR P1, PT, R17, RZ, P1 ;  /* 0x000000ff1100720c */ /* 0x000fc60000f21670 */
[----:B------:R-:W5:Y:S10]  /*0490*/  @!P4 LDG.E R17, desc[UR8][R6.64+0x10] ;  /* 0x000010080611c981 */ /* 0x000f74000c1e1900 */
[----:B------:R-:W5:Y:S04]  /*04a0*/  @!P1 LDG.E R25, desc[UR8][R6.64+0x1c] ;  /* 0x00001c0806199981 */ /* 0x000f68000c1e1900 */
[----:B------:R-:W5:Y:S01]  /*04b0*/  @!P1 LDG.E R24, desc[UR8][R8.64+-0x1c] ;  /* 0xffffe40808189981 */ /* 0x000f62000c1e1900 */
[----:B---3--:R-:W-:Y:S01]  /*04c0*/  @!P0 FFMA R0, R13, R14, R0 ;  /* 0x0000000e0d008223 */ /* 0x008fe20000000000 */
[----:B------:R-:W-:-:S03]  /*04d0*/  UIADD3 UR4, UPT, UPT, UR4, 0x8, URZ ;  /* 0x0000000804047890 */ /* 0x000fc6000fffe0ff */
[----:B----4-:R-:W-:Y:S01]  /*04e0*/  @!P2 FFMA R0, R15, R16, R0 ;  /* 0x000000100f00a223 */ /* 0x010fe20000000000 */
[----:B------:R-:W-:Y:S01]  /*04f0*/  UISETP.NE.AND UP0, UPT, UR4, URZ, UPT ;  /* 0x000000ff0400728c */ /* 0x000fe2000bf05270 */
[----:B------:R-:W-:Y:S01]  /*0500*/  VIADD R18, R18, 0x8 ;  /* 0x0000000812127836 */ /* 0x000fe20000000000 */
[----:B------:R-:W-:Y:S01]  /*0510*/  IADD3 R10, PT, PT, R10, 0x8, RZ ;  /* 0x000000080a0a7810 */ /* 0x000fe20007ffe0ff */
[----:B------:R-:W-:Y:S01]  /*0520*/  VIADD R4, R4, 0xfffffff8 ;  /* 0xfffffff804047836 */ /* 0x000fe20000000000 */
[----:B------:R-:W-:Y:S01]  /*0530*/  UIADD3 UR5, UPT, UPT, UR5, 0x8, URZ ;  /* 0x0000000805057890 */ /* 0x000fe2000fffe0ff */
[----:B--2---:R-:W-:-:S04]  /*0540*/  @!P3 FFMA R0, R11, R12, R0 ;  /* 0x0000000c0b00b223 */ /* 0x004fc80000000000 */
[----:B-----5:R-:W-:-:S04]  /*0550*/  @!P4 FFMA R0, R17, R19, R0 ;  /* 0x000000131100c223 */ /* 0x020fc80000000000 */
[----:B------:R-:W-:-:S04]  /*0560*/  @!P6 FFMA R0, R21, R20, R0 ;  /* 0x000000141500e223 */ /* 0x000fc80000000000 */
[----:B------:R-:W-:-:S04]  /*0570*/  @!P5 FFMA R0, R23, R22, R0 ;  /* 0x000000161700d223 */ /* 0x000fc80000000000 */
[----:B------:R-:W-:Y:S01]  /*0580*/  @!P1 FFMA R0, R25, R24, R0 ;  /* 0x0000001819009223 */ /* 0x000fe20000000000 */
[----:B------:R-:W-:Y:S06]  /*0590*/  BRA.U UP0, `(.L_x_9) ;  /* 0xfffffffd00187547 */ /* 0x000fec000b83ffff */
[----:B------:R-:W-:-:S12]  /*05a0*/  UIADD3 UR4, UPT, UPT, UR5, -0x3, URZ ;  /* 0xfffffffd05047890 */ /* 0x000fd8000fffe0ff */
.L_x_8:
[----:B------:R-:W0:Y:S01]  /*05b0*/  LDC R4, c[0x0][0x3a0] ;  /* 0x0000e800ff047b82 */ /* 0x000e220000000800 */
[----:B------:R-:W1:Y:S01]  /*05c0*/  LDCU UR6, c[0x0][0x398] ;  /* 0x00007300ff0677ac */ /* 0x000e620008000800 */
[C---:B0-----:R-:W-:Y:S02]  /*05d0*/  SHF.L.U32 R6, R4.reuse, 0x1, RZ ;  /* 0x0000000104067819 */ /* 0x041fe400000006ff */
[----:B------:R-:W-:Y:S02]  /*05e0*/  LOP3.LUT R7, R4, 0x1, RZ, 0xc0, !PT ;  /* 0x0000000104077812 */ /* 0x000fe400078ec0ff */
[----:B------:R-:W-:Y:S02]  /*05f0*/  LOP3.LUT R6, R6, 0x6, RZ, 0xc0, !PT ;  /* 0x0000000606067812 */ /* 0x000fe400078ec0ff */
[----:B------:R-:W-:Y:S02]  /*0600*/  ISETP.NE.U32.AND P3, PT, R7, 0x1, PT ;  /* 0x000000010700780c */ /* 0x000fe40003f65070 */
[----:B------:R-:W-:-:S13]  /*0610*/  ISETP.GE.U32.AND P0, PT, R6, 0x3, PT ;  /* 0x000000030600780c */ /* 0x000fda0003f06070 */
[----:B-1----:R-:W-:Y:S05]  /*0620*/  @!P0 BRA `(.L_x_10) ;  /* 0x0000000000808947 */ /* 0x002fea0003800000 */
[----:B------:R-:W0:Y:S01]  /*0630*/  LDCU UR5, c[0x0][0x398] ;  /* 0x00007300ff0577ac */ /* 0x000e220008000800 */
[----:B------:R-:W1:Y:S01]  /*0640*/  LDC.64 R6, c[0x0][0x388] ;  /* 0x0000e200ff067b82 */ /* 0x000e620000000a00 */
[----:B------:R-:W-:Y:S01]  /*0650*/  VIADD R10, R2, UR4 ;  /* 0x00000004020a7c36 */ /* 0x000fe20008000000 */
[----:B------:R-:W-:-:S03]  /*0660*/  IADD3 R13, PT, PT, R4, -UR4, RZ ;  /* 0x80000004040d7c10 */ /* 0x000fc6000fffe0ff */
[C---:B------:R-:W-:Y:S01]  /*0670*/  VIADD R12, R10.reuse, 0x2 ;  /* 0x000000020a0c7836 */ /* 0x040fe20000000000 */
[C---:B------:R-:W-:Y:S02]  /*0680*/  IADD3 R11, PT, PT, R10.reuse, 0x1, RZ ;  /* 0x000000010a0b7810 */ /* 0x040fe40007ffe0ff */
[----:B------:R-:W2:Y:S01]  /*0690*/  LDC.64 R8, c[0x0][0x380] ;  /* 0x0000e000ff087b82 */ /* 0x000ea20000000a00 */
[C---:B0-----:R-:W-:Y:S02]  /*06a0*/  ISETP.GE.AND P1, PT, R10.reuse, UR5, PT ;  /* 0x000000050a007c0c */ /* 0x041fe4000bf26270 */
[C---:B------:R-:W-:Y:S02]  /*06b0*/  ISETP.GE.AND P0, PT, R11.reuse, UR5, PT ;  /* 0x000000050b007c0c */ /* 0x040fe4000bf06270 */
[----:B------:R-:W-:Y:S02]  /*06c0*/  ISETP.LT.OR P1, PT, R10, RZ, P1 ;  /* 0x000000ff0a00720c */ /* 0x000fe40000f21670 */
[----:B------:R-:W-:Y:S01]  /*06d0*/  ISETP.LT.OR P0, PT, R11, RZ, P0 ;  /* 0x000000ff0b00720c */ /* 0x000fe20000701670 */
[----:B------:R-:W-:Y:S01]  /*06e0*/  IMAD R11, R5, UR5, R10 ;  /* 0x00000005050b7c24 */ /* 0x000fe2000f8e020a */
[----:B------:R-:W-:Y:S01]  /*06f0*/  ISETP.GE.AND P2, PT, R12, UR5, PT ;  /* 0x000000050c007c0c */ /* 0x000fe2000bf46270 */
[----:B------:R-:W-:-:S02]  /*0700*/  VIADD R10, R10, 0x3 ;  /* 0x000000030a0a7836 */ /* 0x000fc40000000000 */
[----:B-1----:R-:W-:Y:S01]  /*0710*/  IMAD.WIDE R6, R11, 0x4, R6 ;  /* 0x000000040b067825 */ /* 0x002fe200078e0206 */
[----:B------:R-:W-:Y:S02]  /*0720*/  ISETP.LT.OR P2, PT, R12, RZ, P2 ;  /* 0x000000ff0c00720c */ /* 0x000fe40001741670 */
[C---:B------:R-:W-:Y:S01]  /*0730*/  ISETP.GE.AND P4, PT, R10.reuse, UR5, PT ;  /* 0x000000050a007c0c */ /* 0x040fe2000bf86270 */
[----:B--2---:R-:W-:Y:S02]  /*0740*/  IMAD.WIDE R8, R13, 0x4, R8 ;  /* 0x000000040d087825 */ /* 0x004fe400078e0208 */
[----:B------:R-:W2:Y:S01]  /*0750*/  @!P1 LDG.E R11, desc[UR8][R6.64] ;  /* 0x00000008060b9981 */ /* 0x000ea2000c1e1900 */
[----:B------:R-:W-:-:S03]  /*0760*/  ISETP.LT.OR P4, PT, R10, RZ, P4 ;  /* 0x000000ff0a00720c */ /* 0x000fc60002781670 */
[----:B------:R-:W2:Y:S04]  /*0770*/  @!P1 LDG.E R10, desc[UR8][R8.64] ;  /* 0x00000008080a9981 */ /* 0x000ea8000c1e1900 */
[----:B------:R-:W3:Y:S04]  /*0780*/  @!P0 LDG.E R13, desc[UR8][R6.64+0x4] ;  /* 0x00000408060d8981 */ /* 0x000ee8000c1e1900 */
[----:B------:R-:W3:Y:S04]  /*0790*/  @!P0 LDG.E R12, desc[UR8][R8.64+-0x4] ;  /* 0xfffffc08080c8981 */ /* 0x000ee8000c1e1900 */
[----:B------:R-:W4:Y:S04]  /*07a0*/  @!P2 LDG.E R15, desc[UR8][R6.64+0x8] ;  /* 0x00000808060fa981 */ /* 0x000f28000c1e1900 */
[----:B------:R-:W4:Y:S04]  /*07b0*/  @!P2 LDG.E R14, desc[UR8][R8.64+-0x8] ;  /* 0xfffff808080ea981 */ /* 0x000f28000c1e1900 */
[----:B------:R-:W5:Y:S04]  /*07c0*/  @!P4 LDG.E R17, desc[UR8][R6.64+0xc] ;  /* 0x00000c080611c981 */ /* 0x000f68000c1e1900 */
[----:B------:R-:W5:Y:S01]  /*07d0*/  @!P4 LDG.E R16, desc[UR8][R8.64+-0xc] ;  /* 0xfffff4080810c981 */ /* 0x000f62000c1e1900 */
[----:B------:R-:W-:Y:S01]  /*07e0*/  UIADD3 UR4, UPT, UPT, UR4, 0x4, URZ ;  /* 0x0000000404047890 */ /* 0x000fe2000fffe0ff */
[----:B--2---:R-:W-:-:S04]  /*07f0*/  @!P1 FFMA R0, R11, R10, R0 ;  /* 0x0000000a0b009223 */ /* 0x004fc80000000000 */
[----:B---3--:R-:W-:-:S04]  /*0800*/  @!P0 FFMA R0, R13, R12, R0 ;  /* 0x0000000c0d008223 */ /* 0x008fc80000000000 */
[----:B----4-:R-:W-:-:S04]  /*0810*/  @!P2 FFMA R0, R15, R14, R0 ;  /* 0x0000000e0f00a223 */ /* 0x010fc80000000000 */
[----:B-----5:R-:W-:-:S07]  /*0820*/  @!P4 FFMA R0, R17, R16, R0 ;  /* 0x000000101100c223 */ /* 0x020fce0000000000 */
.L_x_10:
[----:B------:R-:W-:Y:S05]  /*0830*/  @P3 BRA `(.L_x_11) ;  /* 0x0000000000503947 */ /* 0x000fea0003800000 */
[----:B------:R-:W0:Y:S01]  /*0840*/  LDCU UR5, c[0x0][0x398] ;  /* 0x00007300ff0577ac */ /* 0x000e220008000800 */
[----:B------:R-:W1:Y:S01]  /*0850*/  LDC.64 R6, c[0x0][0x388] ;  /* 0x0000e200ff067b82 */ /* 0x000e620000000a00 */
[----:B------:R-:W-:Y:S02]  /*0860*/  IADD3 R10, PT, PT, R2, UR4, RZ ;  /* 0x00000004020a7c10 */ /* 0x000fe4000fffe0ff */
[----:B------:R-:W-:-:S03]  /*0870*/  IADD3 R13, PT, PT, R4, -UR4, RZ ;  /* 0x80000004040d7c10 */ /* 0x000fc6000fffe0ff */
[C---:B------:R-:W-:Y:S02]  /*0880*/  VIADD R11, R10.reuse, 0x1 ;  /* 0x000000010a0b7836 */ /* 0x040fe40000000000 */
[----:B------:R-:W2:Y:S01]  /*0890*/  LDC.64 R8, c[0x0][0x380] ;  /* 0x0000e000ff087b82 */ /* 0x000ea20000000a00 */
[C---:B0-----:R-:W-:Y:S02]  /*08a0*/  ISETP.GE.AND P0, PT, R10.reuse, UR5, PT ;  /* 0x000000050a007c0c */ /* 0x041fe4000bf06270 */
[C---:B------:R-:W-:Y:S02]  /*08b0*/  ISETP.GE.AND P1, PT, R11.reuse, UR5, PT ;  /* 0x000000050b007c0c */ /* 0x040fe4000bf26270 */
[----:B------:R-:W-:Y:S02]  /*08c0*/  ISETP.LT.OR P0, PT, R10, RZ, P0 ;  /* 0x000000ff0a00720c */ /* 0x000fe40000701670 */
[----:B------:R-:W-:Y:S01]  /*08d0*/  ISETP.LT.OR P1, PT, R11, RZ, P1 ;  /* 0x000000ff0b00720c */ /* 0x000fe20000f21670 */
[----:B------:R-:W-:-:S04]  /*08e0*/  IMAD R11, R5, UR5, R10 ;  /* 0x00000005050b7c24 */ /* 0x000fc8000f8e020a */
[----:B-1----:R-:W-:-:S04]  /*08f0*/  IMAD.WIDE R6, R11, 0x4, R6 ;  /* 0x000000040b067825 */ /* 0x002fc800078e0206 */
[----:B--2---:R-:W-:Y:S02]  /*0900*/  IMAD.WIDE R8, R13, 0x4, R8 ;  /* 0x000000040d087825 */ /* 0x004fe400078e0208 */
[----:B------:R-:W2:Y:S04]  /*0910*/  @!P0 LDG.E R11, desc[UR8][R6.64] ;  /* 0x00000008060b8981 */ /* 0x000ea8000c1e1900 */
[----:B------:R-:W2:Y:S04]  /*0920*/  @!P0 LDG.E R10, desc[UR8][R8.64] ;  /* 0x00000008080a8981 */ /* 0x000ea8000c1e1900 */
[----:B------:R-:W3:Y:S04]  /*0930*/  @!P1 LDG.E R13, desc[UR8][R6.64+0x4] ;  /* 0x00000408060d9981 */ /* 0x000ee8000c1e1900 */
[----:B------:R-:W3:Y:S01]  /*0940*/  @!P1 LDG.E R12, desc[UR8][R8.64+-0x4] ;  /* 0xfffffc08080c9981 */ /* 0x000ee2000c1e1900 */
[----:B------:R-:W-:Y:S01]  /*0950*/  UIADD3 UR4, UPT, UPT, UR4, 0x2, URZ ;  /* 0x0000000204047890 */ /* 0x000fe2000fffe0ff */
[----:B--2---:R-:W-:-:S04]  /*0960*/  @!P0 FFMA R0, R11, R10, R0 ;  /* 0x0000000a0b008223 */ /* 0x004fc80000000000 */
[----:B---3--:R-:W-:-:S07]  /*0970*/  @!P1 FFMA R0, R13, R12, R0 ;  /* 0x0000000c0d009223 */ /* 0x008fce0000000000 */
.L_x_11:
[----:B------:R-:W-:Y:S01]  /*0980*/  VIADD R10, R2, UR4 ;  /* 0x00000004020a7c36 */ /* 0x000fe20008000000 */
[----:B------:R-:W-:Y:S04]  /*0990*/  BSSY.RECONVERGENT B0, `(.L_x_7) ;  /* 0x000000d000007945 */ /* 0x000fe80003800200 */
[----:B------:R-:W-:-:S04]  /*09a0*/  ISETP.GE.AND P0, PT, R10, UR6, PT ;  /* 0x000000060a007c0c */ /* 0x000fc8000bf06270 */
[----:B------:R-:W-:-:S13]  /*09b0*/  ISETP.LT.OR P0, PT, R10, RZ, P0 ;  /* 0x000000ff0a00720c */ /* 0x000fda0000701670 */
[----:B------:R-:W-:Y:S05]  /*09c0*/  @P0 BRA `(.L_x_12) ;  /* 0x0000000000240947 */ /* 0x000fea0003800000 */
[----:B------:R-:W0:Y:S01]  /*09d0*/  LDC.64 R6, c[0x0][0x388] ;  /* 0x0000e200ff067b82 */ /* 0x000e220000000a00 */
[----:B------:R-:W-:Y:S01]  /*09e0*/  IMAD R5, R5, UR6, R10 ;  /* 0x0000000605057c24 */ /* 0x000fe2000f8e020a */
[----:B------:R-:W-:-:S06]  /*09f0*/  IADD3 R11, PT, PT, R4, -UR4, RZ ;  /* 0x80000004040b7c10 */ /* 0x000fcc000fffe0ff */
[----:B------:R-:W1:Y:S01]  /*0a00*/  LDC.64 R8, c[0x0][0x380] ;  /* 0x0000e000ff087b82 */ /* 0x000e620000000a00 */
[----:B0-----:R-:W-:-:S06]  /*0a10*/  IMAD.WIDE R4, R5, 0x4, R6 ;  /* 0x0000000405047825 */ /* 0x001fcc00078e0206 */
[----:B------:R-:W2:Y:S01]  /*0a20*/  LDG.E R5, desc[UR8][R4.64] ;  /* 0x0000000804057981 */ /* 0x000ea2000c1e1900 */
[----:B-1----:R-:W-:-:S06]  /*0a30*/  IMAD.WIDE R6, R11, 0x4, R8 ;  /* 0x000000040b067825 */ /* 0x002fcc00078e0208 */
[----:B------:R-:W2:Y:S02]  /*0a40*/  LDG.E R6, desc[UR8][R6.64] ;  /* 0x0000000806067981 */ /* 0x000ea4000c1e1900 */
[----:B--2---:R-:W-:-:S07]  /*0a50*/  FFMA R0, R5, R6, R0 ;  /* 0x0000000605007223 */ /* 0x004fce0000000000 */
.L_x_12:
[----:B------:R-:W-:Y:S05]  /*0a60*/  BSYNC.RECONVERGENT B0 ;  /* 0x0000000000007941 */ /* 0x000fea0003800200 */
.L_x_7:
[----:B------:R-:W0:Y:S01]  /*0a70*/  LDC.64 R4, c[0x0][0x390] ;  /* 0x0000e400ff047b82 */ /* 0x000e220000000a00 */
[----:B------:R-:W-:-:S04]  /*0a80*/  IMAD.IADD R3, R2, 0x1, R3 ;  /* 0x0000000102037824 */ /* 0x000fc800078e0203 */
[----:B0-----:R-:W-:-:S05]  /*0a90*/  IMAD.WIDE R2, R3, 0x4, R4 ;  /* 0x0000000403027825 */ /* 0x001fca00078e0204 */
[----:B------:R-:W-:Y:S01]  /*0aa0*/  STG.E desc[UR8][R2.64], R0 ;  /* 0x0000000002007986 */ /* 0x000fe2000c101908 */
[----:B------:R-:W-:Y:S05]  /*0ab0*/  EXIT ;  /* 0x000000000000794d */ /* 0x000fea0003800000 */
.L_x_13:
        /* <DEDUP_REMOVED lines=12> */
.L_x_15:


//--------------------- .nv.shared.reserved.0     --------------------------
	.section	.nv.shared.reserved.0,"aw",@nobits
	.weak		__nv_reservedSMEM_offset_0_alias
	.size		__nv_reservedSMEM_offset_0_alias, 0, 64
	.other		__nv_reservedSMEM_offset_0_alias,@"STO_CUDA_RESERVED_SHARED STV_DEFAULT"
__nv_reservedSMEM_offset_0_alias:
	.zero		0
	.zero		64


//--------------------- .nv.constant0._Z14kernel_columnsPKfS0_Pfiii --------------------------
	.section	.nv.constant0._Z14kernel_columnsPKfS0_Pfiii,"a",@progbits
	.sectionflags	@""
	.align	4
.nv.constant0._Z14kernel_columnsPKfS0_Pfiii:
	.zero		932


//--------------------- .nv.constant0._Z11kernel_rowsPKfS0_Pfiii --------------------------
	.section	.nv.constant0._Z11kernel_rowsPKfS0_Pfiii,"a",@progbits
	.sectionflags	@""
	.align	4
.nv.constant0._Z11kernel_rowsPKfS0_Pfiii:
	.zero		932


//--------------------- SYMBOLS --------------------------

	.type		.nv.reservedSmem.offset0,@object
	.size		.nv.reservedSmem.offset0,0x4
